//
// Generated by NVIDIA NVVM Compiler
//
// Compiler Build ID: CL-36424714
// Cuda compilation tools, release 13.0, V13.0.88
// Based on NVVM 20.0.0
//

.version 9.0
.target sm_100
.address_size 64

	// .globl	_Z9kNNKernelPfP6float3Piiiiiiiiii
// _ZZ21PearsonDistanceKernelPfS_iiiiiiiE2Xs has been demoted
// _ZZ21PearsonDistanceKernelPfS_iiiiiiiE2Ys has been demoted

.visible .entry _Z9kNNKernelPfP6float3Piiiiiiiiii(
	.param .u64 .ptr .align 1 _Z9kNNKernelPfP6float3Piiiiiiiiii_param_0,
	.param .u64 .ptr .align 1 _Z9kNNKernelPfP6float3Piiiiiiiiii_param_1,
	.param .u64 .ptr .align 1 _Z9kNNKernelPfP6float3Piiiiiiiiii_param_2,
	.param .u32 _Z9kNNKernelPfP6float3Piiiiiiiiii_param_3,
	.param .u32 _Z9kNNKernelPfP6float3Piiiiiiiiii_param_4,
	.param .u32 _Z9kNNKernelPfP6float3Piiiiiiiiii_param_5,
	.param .u32 _Z9kNNKernelPfP6float3Piiiiiiiiii_param_6,
	.param .u32 _Z9kNNKernelPfP6float3Piiiiiiiiii_param_7,
	.param .u32 _Z9kNNKernelPfP6float3Piiiiiiiiii_param_8,
	.param .u32 _Z9kNNKernelPfP6float3Piiiiiiiiii_param_9,
	.param .u32 _Z9kNNKernelPfP6float3Piiiiiiiiii_param_10,
	.param .u32 _Z9kNNKernelPfP6float3Piiiiiiiiii_param_11
)
{
	.reg .pred 	%p<172>;
	.reg .b32 	%r<451>;
	.reg .b32 	%f<206>;
	.reg .b64 	%rd<372>;

	ld.param.u64 	%rd52, [_Z9kNNKernelPfP6float3Piiiiiiiiii_param_0];
	ld.param.u64 	%rd53, [_Z9kNNKernelPfP6float3Piiiiiiiiii_param_1];
	ld.param.u64 	%rd51, [_Z9kNNKernelPfP6float3Piiiiiiiiii_param_2];
	ld.param.u32 	%r185, [_Z9kNNKernelPfP6float3Piiiiiiiiii_param_3];
	ld.param.u32 	%r186, [_Z9kNNKernelPfP6float3Piiiiiiiiii_param_4];
	ld.param.u32 	%r187, [_Z9kNNKernelPfP6float3Piiiiiiiiii_param_5];
	ld.param.u32 	%r188, [_Z9kNNKernelPfP6float3Piiiiiiiiii_param_6];
	ld.param.u32 	%r189, [_Z9kNNKernelPfP6float3Piiiiiiiiii_param_7];
	ld.param.u32 	%r190, [_Z9kNNKernelPfP6float3Piiiiiiiiii_param_9];
	ld.param.u32 	%r191, [_Z9kNNKernelPfP6float3Piiiiiiiiii_param_10];
	ld.param.u32 	%r192, [_Z9kNNKernelPfP6float3Piiiiiiiiii_param_11];
	cvta.to.global.u64 	%rd1, %rd52;
	cvta.to.global.u64 	%rd2, %rd53;
	mov.u32 	%r193, %ctaid.x;
	mov.u32 	%r194, %ntid.x;
	mov.u32 	%r195, %tid.x;
	mad.lo.s32 	%r1, %r193, %r194, %r195;
	setp.ge.s32 	%p3, %r1, %r185;
	@%p3 bra 	$L__BB0_231;
	mul.lo.s32 	%r196, %r191, %r190;
	sub.s32 	%r197, %r187, %r196;
	mad.lo.s32 	%r198, %r197, %r185, %r1;
	mul.lo.s32 	%r2, %r198, %r192;
	add.s32 	%r3, %r2, %r192;
	setp.lt.s32 	%p4, %r185, 1;
	@%p4 bra 	$L__BB0_231;
	setp.ne.s32 	%p5, %r187, %r188;
	sub.s32 	%r4, %r185, %r186;
	add.s32 	%r5, %r189, -1;
	setp.ge.s32 	%p6, %r1, %r4;
	setp.ge.s32 	%p7, %r187, %r5;
	and.pred  	%p1, %p6, %p7;
	cvta.to.global.u64 	%rd54, %rd51;
	mul.wide.s32 	%rd55, %r1, 4;
	add.s64 	%rd3, %rd54, %rd55;
	mul.lo.s32 	%r199, %r185, %r1;
	cvt.s64.s32 	%rd4, %r199;
	mul.lo.s32 	%r6, %r187, %r185;
	add.s32 	%r200, %r6, %r1;
	cvt.rn.f32.s32 	%f1, %r200;
	mul.lo.s32 	%r7, %r188, %r185;
	setp.ne.s32 	%p8, %r186, 0;
	and.pred  	%p2, %p8, %p7;
	@%p5 bra 	$L__BB0_95;
	setp.lt.s32 	%p99, %r192, 1;
	@%p99 bra 	$L__BB0_52;
	not.pred 	%p139, %p2;
	@%p139 bra 	$L__BB0_29;
	add.s32 	%r8, %r2, 1;
	max.s32 	%r363, %r3, %r8;
	sub.s32 	%r364, %r363, %r2;
	and.b32  	%r9, %r364, 3;
	mul.wide.s32 	%rd350, %r2, 12;
	add.s64 	%rd351, %rd2, %rd350;
	add.s64 	%rd5, %rd351, 8;
	add.s32 	%r10, %r2, 3;
	sub.s32 	%r11, %r2, %r363;
	mov.b32 	%r371, 0;
$L__BB0_6:
	setp.eq.s32 	%p155, %r1, %r371;
	max.s32 	%r365, %r1, %r371;
	setp.ge.s32 	%p156, %r365, %r4;
	or.pred  	%p157, %p155, %p156;
	@%p157 bra 	$L__BB0_28;
	ld.global.u32 	%r366, [%rd3];
	mul.wide.s32 	%rd352, %r366, 12;
	add.s64 	%rd353, %rd2, %rd352;
	add.s64 	%rd6, %rd353, 8;
	ld.global.f32 	%f175, [%rd353+8];
	cvt.u64.u32 	%rd354, %r371;
	add.s64 	%rd355, %rd354, %rd4;
	shl.b64 	%rd356, %rd355, 2;
	add.s64 	%rd357, %rd1, %rd356;
	ld.global.f32 	%f2, [%rd357];
	setp.leu.f32 	%p158, %f175, %f2;
	@%p158 bra 	$L__BB0_28;
	setp.eq.s32 	%p159, %r9, 0;
	st.global.f32 	[%rd6], %f2;
	ld.global.u32 	%r367, [%rd3];
	mul.wide.s32 	%rd358, %r367, 12;
	add.s64 	%rd359, %rd2, %rd358;
	st.global.f32 	[%rd359], %f1;
	add.s32 	%r368, %r371, %r6;
	cvt.rn.f32.s32 	%f176, %r368;
	ld.global.u32 	%r369, [%rd3];
	mul.wide.s32 	%rd360, %r369, 12;
	add.s64 	%rd361, %rd2, %rd360;
	st.global.f32 	[%rd361+4], %f176;
	ld.global.u32 	%r374, [%rd3];
	mov.u32 	%r381, %r2;
	@%p159 bra 	$L__BB0_17;
	ld.global.f32 	%f177, [%rd5];
	mul.wide.s32 	%rd362, %r374, 12;
	add.s64 	%rd363, %rd2, %rd362;
	ld.global.f32 	%f178, [%rd363+8];
	setp.leu.f32 	%p160, %f177, %f178;
	@%p160 bra 	$L__BB0_11;
	st.global.u32 	[%rd3], %r2;
	mov.u32 	%r374, %r2;
$L__BB0_11:
	setp.eq.s32 	%p161, %r9, 1;
	mov.u32 	%r381, %r8;
	@%p161 bra 	$L__BB0_17;
	ld.global.f32 	%f179, [%rd5+12];
	mul.wide.s32 	%rd364, %r374, 12;
	add.s64 	%rd365, %rd2, %rd364;
	ld.global.f32 	%f180, [%rd365+8];
	setp.leu.f32 	%p162, %f179, %f180;
	@%p162 bra 	$L__BB0_14;
	st.global.u32 	[%rd3], %r8;
	mov.u32 	%r374, %r8;
$L__BB0_14:
	add.s32 	%r381, %r2, 2;
	setp.eq.s32 	%p163, %r9, 2;
	@%p163 bra 	$L__BB0_17;
	ld.global.f32 	%f181, [%rd5+24];
	mul.wide.s32 	%rd366, %r374, 12;
	add.s64 	%rd367, %rd2, %rd366;
	ld.global.f32 	%f182, [%rd367+8];
	setp.leu.f32 	%p164, %f181, %f182;
	mov.u32 	%r381, %r10;
	@%p164 bra 	$L__BB0_17;
	add.s32 	%r374, %r2, 2;
	st.global.u32 	[%rd3], %r374;
	mov.u32 	%r381, %r10;
$L__BB0_17:
	setp.gt.u32 	%p165, %r11, -4;
	@%p165 bra 	$L__BB0_28;
	add.s32 	%r372, %r381, 1;
$L__BB0_19:
	add.s32 	%r16, %r372, -1;
	mul.wide.s32 	%rd368, %r16, 12;
	add.s64 	%rd369, %rd2, %rd368;
	add.s64 	%rd7, %rd369, 8;
	ld.global.f32 	%f183, [%rd369+8];
	mul.wide.s32 	%rd370, %r374, 12;
	add.s64 	%rd371, %rd2, %rd370;
	ld.global.f32 	%f188, [%rd371+8];
	setp.leu.f32 	%p166, %f183, %f188;
	@%p166 bra 	$L__BB0_21;
	st.global.u32 	[%rd3], %r16;
	ld.global.f32 	%f188, [%rd7];
	mov.u32 	%r374, %r16;
$L__BB0_21:
	ld.global.f32 	%f184, [%rd7+12];
	setp.leu.f32 	%p167, %f184, %f188;
	@%p167 bra 	$L__BB0_23;
	st.global.u32 	[%rd3], %r372;
	ld.global.f32 	%f188, [%rd7+12];
	mov.u32 	%r374, %r372;
$L__BB0_23:
	ld.global.f32 	%f185, [%rd7+24];
	setp.leu.f32 	%p168, %f185, %f188;
	@%p168 bra 	$L__BB0_25;
	add.s32 	%r374, %r372, 1;
	st.global.u32 	[%rd3], %r374;
	ld.global.f32 	%f188, [%rd7+24];
$L__BB0_25:
	ld.global.f32 	%f186, [%rd7+36];
	setp.leu.f32 	%p169, %f186, %f188;
	@%p169 bra 	$L__BB0_27;
	add.s32 	%r374, %r372, 2;
	st.global.u32 	[%rd3], %r374;
$L__BB0_27:
	add.s32 	%r23, %r372, 4;
	add.s32 	%r370, %r372, 3;
	setp.lt.s32 	%p170, %r370, %r3;
	mov.u32 	%r372, %r23;
	@%p170 bra 	$L__BB0_19;
$L__BB0_28:
	add.s32 	%r371, %r371, 1;
	setp.eq.s32 	%p171, %r371, %r185;
	@%p171 bra 	$L__BB0_231;
	bra.uni 	$L__BB0_6;
$L__BB0_29:
	add.s32 	%r32, %r2, 1;
	max.s32 	%r356, %r3, %r32;
	sub.s32 	%r357, %r356, %r2;
	and.b32  	%r33, %r357, 3;
	mul.wide.s32 	%rd328, %r2, 12;
	add.s64 	%rd329, %rd2, %rd328;
	add.s64 	%rd8, %rd329, 8;
	add.s32 	%r34, %r2, 2;
	add.s32 	%r35, %r2, 3;
	sub.s32 	%r36, %r2, %r356;
	mov.b32 	%r382, 0;
$L__BB0_30:
	setp.eq.s32 	%p140, %r1, %r382;
	@%p140 bra 	$L__BB0_51;
	ld.global.u32 	%r358, [%rd3];
	mul.wide.s32 	%rd330, %r358, 12;
	add.s64 	%rd331, %rd2, %rd330;
	add.s64 	%rd9, %rd331, 8;
	ld.global.f32 	%f163, [%rd331+8];
	cvt.u64.u32 	%rd332, %r382;
	add.s64 	%rd333, %rd332, %rd4;
	shl.b64 	%rd334, %rd333, 2;
	add.s64 	%rd335, %rd1, %rd334;
	ld.global.f32 	%f10, [%rd335];
	setp.leu.f32 	%p141, %f163, %f10;
	@%p141 bra 	$L__BB0_51;
	setp.eq.s32 	%p142, %r33, 0;
	st.global.f32 	[%rd9], %f10;
	ld.global.u32 	%r359, [%rd3];
	mul.wide.s32 	%rd336, %r359, 12;
	add.s64 	%rd337, %rd2, %rd336;
	st.global.f32 	[%rd337], %f1;
	add.s32 	%r360, %r382, %r6;
	cvt.rn.f32.s32 	%f164, %r360;
	ld.global.u32 	%r361, [%rd3];
	mul.wide.s32 	%rd338, %r361, 12;
	add.s64 	%rd339, %rd2, %rd338;
	st.global.f32 	[%rd339+4], %f164;
	ld.global.u32 	%r385, [%rd3];
	mov.u32 	%r392, %r2;
	@%p142 bra 	$L__BB0_41;
	ld.global.f32 	%f165, [%rd8];
	mul.wide.s32 	%rd340, %r385, 12;
	add.s64 	%rd341, %rd2, %rd340;
	ld.global.f32 	%f166, [%rd341+8];
	setp.leu.f32 	%p143, %f165, %f166;
	@%p143 bra 	$L__BB0_35;
	st.global.u32 	[%rd3], %r2;
	mov.u32 	%r385, %r2;
$L__BB0_35:
	setp.eq.s32 	%p144, %r33, 1;
	mov.u32 	%r392, %r32;
	@%p144 bra 	$L__BB0_41;
	ld.global.f32 	%f167, [%rd8+12];
	mul.wide.s32 	%rd342, %r385, 12;
	add.s64 	%rd343, %rd2, %rd342;
	ld.global.f32 	%f168, [%rd343+8];
	setp.leu.f32 	%p145, %f167, %f168;
	@%p145 bra 	$L__BB0_38;
	st.global.u32 	[%rd3], %r32;
	mov.u32 	%r385, %r32;
$L__BB0_38:
	setp.eq.s32 	%p146, %r33, 2;
	mov.u32 	%r392, %r34;
	@%p146 bra 	$L__BB0_41;
	ld.global.f32 	%f169, [%rd8+24];
	mul.wide.s32 	%rd344, %r385, 12;
	add.s64 	%rd345, %rd2, %rd344;
	ld.global.f32 	%f170, [%rd345+8];
	setp.leu.f32 	%p147, %f169, %f170;
	mov.u32 	%r392, %r35;
	@%p147 bra 	$L__BB0_41;
	st.global.u32 	[%rd3], %r34;
	mov.u32 	%r385, %r34;
	mov.u32 	%r392, %r35;
$L__BB0_41:
	setp.gt.u32 	%p148, %r36, -4;
	@%p148 bra 	$L__BB0_51;
$L__BB0_42:
	mul.wide.s32 	%rd346, %r392, 12;
	add.s64 	%rd347, %rd2, %rd346;
	add.s64 	%rd10, %rd347, 8;
	ld.global.f32 	%f171, [%rd347+8];
	mul.wide.s32 	%rd348, %r385, 12;
	add.s64 	%rd349, %rd2, %rd348;
	ld.global.f32 	%f191, [%rd349+8];
	setp.leu.f32 	%p149, %f171, %f191;
	@%p149 bra 	$L__BB0_44;
	st.global.u32 	[%rd3], %r392;
	ld.global.f32 	%f191, [%rd10];
	mov.u32 	%r385, %r392;
$L__BB0_44:
	ld.global.f32 	%f172, [%rd10+12];
	setp.leu.f32 	%p150, %f172, %f191;
	@%p150 bra 	$L__BB0_46;
	add.s32 	%r385, %r392, 1;
	st.global.u32 	[%rd3], %r385;
	ld.global.f32 	%f191, [%rd10+12];
$L__BB0_46:
	ld.global.f32 	%f173, [%rd10+24];
	setp.leu.f32 	%p151, %f173, %f191;
	@%p151 bra 	$L__BB0_48;
	add.s32 	%r385, %r392, 2;
	st.global.u32 	[%rd3], %r385;
	ld.global.f32 	%f191, [%rd10+24];
$L__BB0_48:
	ld.global.f32 	%f174, [%rd10+36];
	setp.leu.f32 	%p152, %f174, %f191;
	@%p152 bra 	$L__BB0_50;
	add.s32 	%r385, %r392, 3;
	st.global.u32 	[%rd3], %r385;
$L__BB0_50:
	add.s32 	%r392, %r392, 4;
	setp.lt.s32 	%p153, %r392, %r3;
	@%p153 bra 	$L__BB0_42;
$L__BB0_51:
	add.s32 	%r382, %r382, 1;
	setp.eq.s32 	%p154, %r382, %r185;
	@%p154 bra 	$L__BB0_231;
	bra.uni 	$L__BB0_30;
$L__BB0_52:
	not.pred 	%p100, %p2;
	@%p100 bra 	$L__BB0_74;
	add.s32 	%r327, %r185, -1;
	and.b32  	%r54, %r185, 3;
	setp.lt.u32 	%p115, %r327, 3;
	mov.b32 	%r395, 0;
	@%p115 bra 	$L__BB0_68;
	and.b32  	%r395, %r185, 2147483644;
	mov.b32 	%r393, 0;
$L__BB0_55:
	setp.eq.s32 	%p116, %r1, %r393;
	max.s32 	%r329, %r1, %r393;
	setp.ge.s32 	%p117, %r329, %r4;
	or.pred  	%p118, %p116, %p117;
	cvt.u64.u32 	%rd291, %r393;
	add.s64 	%rd292, %rd291, %rd4;
	shl.b64 	%rd293, %rd292, 2;
	add.s64 	%rd11, %rd1, %rd293;
	@%p118 bra 	$L__BB0_58;
	ld.global.u32 	%r330, [%rd3];
	mul.wide.s32 	%rd294, %r330, 12;
	add.s64 	%rd295, %rd2, %rd294;
	add.s64 	%rd12, %rd295, 8;
	ld.global.f32 	%f153, [%rd295+8];
	ld.global.f32 	%f18, [%rd11];
	setp.leu.f32 	%p119, %f153, %f18;
	@%p119 bra 	$L__BB0_58;
	st.global.f32 	[%rd12], %f18;
	ld.global.u32 	%r331, [%rd3];
	mul.wide.s32 	%rd296, %r331, 12;
	add.s64 	%rd297, %rd2, %rd296;
	st.global.f32 	[%rd297], %f1;
	add.s32 	%r332, %r393, %r6;
	cvt.rn.f32.s32 	%f154, %r332;
	ld.global.u32 	%r333, [%rd3];
	mul.wide.s32 	%rd298, %r333, 12;
	add.s64 	%rd299, %rd2, %rd298;
	st.global.f32 	[%rd299+4], %f154;
$L__BB0_58:
	add.s32 	%r57, %r393, 1;
	setp.eq.s32 	%p120, %r1, %r57;
	max.s32 	%r334, %r1, %r57;
	setp.ge.s32 	%p121, %r334, %r4;
	or.pred  	%p122, %p120, %p121;
	@%p122 bra 	$L__BB0_61;
	ld.global.u32 	%r335, [%rd3];
	mul.wide.s32 	%rd300, %r335, 12;
	add.s64 	%rd301, %rd2, %rd300;
	add.s64 	%rd13, %rd301, 8;
	ld.global.f32 	%f155, [%rd301+8];
	ld.global.f32 	%f19, [%rd11+4];
	setp.leu.f32 	%p123, %f155, %f19;
	@%p123 bra 	$L__BB0_61;
	st.global.f32 	[%rd13], %f19;
	ld.global.u32 	%r336, [%rd3];
	mul.wide.s32 	%rd302, %r336, 12;
	add.s64 	%rd303, %rd2, %rd302;
	st.global.f32 	[%rd303], %f1;
	add.s32 	%r337, %r57, %r6;
	cvt.rn.f32.s32 	%f156, %r337;
	ld.global.u32 	%r338, [%rd3];
	mul.wide.s32 	%rd304, %r338, 12;
	add.s64 	%rd305, %rd2, %rd304;
	st.global.f32 	[%rd305+4], %f156;
$L__BB0_61:
	add.s32 	%r58, %r393, 2;
	setp.eq.s32 	%p124, %r1, %r58;
	max.s32 	%r339, %r1, %r58;
	setp.ge.s32 	%p125, %r339, %r4;
	or.pred  	%p126, %p124, %p125;
	@%p126 bra 	$L__BB0_64;
	ld.global.u32 	%r340, [%rd3];
	mul.wide.s32 	%rd306, %r340, 12;
	add.s64 	%rd307, %rd2, %rd306;
	add.s64 	%rd14, %rd307, 8;
	ld.global.f32 	%f157, [%rd307+8];
	ld.global.f32 	%f20, [%rd11+8];
	setp.leu.f32 	%p127, %f157, %f20;
	@%p127 bra 	$L__BB0_64;
	st.global.f32 	[%rd14], %f20;
	ld.global.u32 	%r341, [%rd3];
	mul.wide.s32 	%rd308, %r341, 12;
	add.s64 	%rd309, %rd2, %rd308;
	st.global.f32 	[%rd309], %f1;
	add.s32 	%r342, %r58, %r6;
	cvt.rn.f32.s32 	%f158, %r342;
	ld.global.u32 	%r343, [%rd3];
	mul.wide.s32 	%rd310, %r343, 12;
	add.s64 	%rd311, %rd2, %rd310;
	st.global.f32 	[%rd311+4], %f158;
$L__BB0_64:
	add.s32 	%r59, %r393, 3;
	setp.eq.s32 	%p128, %r1, %r59;
	max.s32 	%r344, %r1, %r59;
	setp.ge.s32 	%p129, %r344, %r4;
	or.pred  	%p130, %p128, %p129;
	@%p130 bra 	$L__BB0_67;
	ld.global.u32 	%r345, [%rd3];
	mul.wide.s32 	%rd312, %r345, 12;
	add.s64 	%rd313, %rd2, %rd312;
	add.s64 	%rd15, %rd313, 8;
	ld.global.f32 	%f159, [%rd313+8];
	ld.global.f32 	%f21, [%rd11+12];
	setp.leu.f32 	%p131, %f159, %f21;
	@%p131 bra 	$L__BB0_67;
	st.global.f32 	[%rd15], %f21;
	ld.global.u32 	%r346, [%rd3];
	mul.wide.s32 	%rd314, %r346, 12;
	add.s64 	%rd315, %rd2, %rd314;
	st.global.f32 	[%rd315], %f1;
	add.s32 	%r347, %r59, %r6;
	cvt.rn.f32.s32 	%f160, %r347;
	ld.global.u32 	%r348, [%rd3];
	mul.wide.s32 	%rd316, %r348, 12;
	add.s64 	%rd317, %rd2, %rd316;
	st.global.f32 	[%rd317+4], %f160;
$L__BB0_67:
	add.s32 	%r393, %r393, 4;
	setp.ne.s32 	%p132, %r393, %r395;
	@%p132 bra 	$L__BB0_55;
$L__BB0_68:
	setp.eq.s32 	%p133, %r54, 0;
	@%p133 bra 	$L__BB0_231;
	mov.b32 	%r396, 0;
$L__BB0_70:
	.pragma "nounroll";
	setp.eq.s32 	%p134, %r1, %r395;
	max.s32 	%r350, %r1, %r395;
	setp.ge.s32 	%p135, %r350, %r4;
	or.pred  	%p136, %p134, %p135;
	@%p136 bra 	$L__BB0_73;
	ld.global.u32 	%r351, [%rd3];
	mul.wide.s32 	%rd318, %r351, 12;
	add.s64 	%rd319, %rd2, %rd318;
	add.s64 	%rd16, %rd319, 8;
	ld.global.f32 	%f161, [%rd319+8];
	cvt.u64.u32 	%rd320, %r395;
	add.s64 	%rd321, %rd320, %rd4;
	shl.b64 	%rd322, %rd321, 2;
	add.s64 	%rd323, %rd1, %rd322;
	ld.global.f32 	%f22, [%rd323];
	setp.leu.f32 	%p137, %f161, %f22;
	@%p137 bra 	$L__BB0_73;
	st.global.f32 	[%rd16], %f22;
	ld.global.u32 	%r352, [%rd3];
	mul.wide.s32 	%rd324, %r352, 12;
	add.s64 	%rd325, %rd2, %rd324;
	st.global.f32 	[%rd325], %f1;
	add.s32 	%r353, %r395, %r6;
	cvt.rn.f32.s32 	%f162, %r353;
	ld.global.u32 	%r354, [%rd3];
	mul.wide.s32 	%rd326, %r354, 12;
	add.s64 	%rd327, %rd2, %rd326;
	st.global.f32 	[%rd327+4], %f162;
$L__BB0_73:
	add.s32 	%r395, %r395, 1;
	add.s32 	%r396, %r396, 1;
	setp.eq.s32 	%p138, %r396, %r54;
	@%p138 bra 	$L__BB0_231;
	bra.uni 	$L__BB0_70;
$L__BB0_74:
	add.s32 	%r303, %r185, -1;
	and.b32  	%r66, %r185, 3;
	setp.lt.u32 	%p101, %r303, 3;
	mov.b32 	%r399, 0;
	@%p101 bra 	$L__BB0_89;
	and.b32  	%r399, %r185, 2147483644;
	mov.b32 	%r397, 0;
$L__BB0_76:
	setp.eq.s32 	%p102, %r1, %r397;
	cvt.u64.u32 	%rd254, %r397;
	add.s64 	%rd255, %rd254, %rd4;
	shl.b64 	%rd256, %rd255, 2;
	add.s64 	%rd17, %rd1, %rd256;
	@%p102 bra 	$L__BB0_79;
	ld.global.u32 	%r305, [%rd3];
	mul.wide.s32 	%rd257, %r305, 12;
	add.s64 	%rd258, %rd2, %rd257;
	add.s64 	%rd18, %rd258, 8;
	ld.global.f32 	%f143, [%rd258+8];
	ld.global.f32 	%f23, [%rd17];
	setp.leu.f32 	%p103, %f143, %f23;
	@%p103 bra 	$L__BB0_79;
	st.global.f32 	[%rd18], %f23;
	ld.global.u32 	%r306, [%rd3];
	mul.wide.s32 	%rd259, %r306, 12;
	add.s64 	%rd260, %rd2, %rd259;
	st.global.f32 	[%rd260], %f1;
	add.s32 	%r307, %r397, %r6;
	cvt.rn.f32.s32 	%f144, %r307;
	ld.global.u32 	%r308, [%rd3];
	mul.wide.s32 	%rd261, %r308, 12;
	add.s64 	%rd262, %rd2, %rd261;
	st.global.f32 	[%rd262+4], %f144;
$L__BB0_79:
	add.s32 	%r69, %r397, 1;
	setp.eq.s32 	%p104, %r1, %r69;
	@%p104 bra 	$L__BB0_82;
	ld.global.u32 	%r309, [%rd3];
	mul.wide.s32 	%rd263, %r309, 12;
	add.s64 	%rd264, %rd2, %rd263;
	add.s64 	%rd19, %rd264, 8;
	ld.global.f32 	%f145, [%rd264+8];
	ld.global.f32 	%f24, [%rd17+4];
	setp.leu.f32 	%p105, %f145, %f24;
	@%p105 bra 	$L__BB0_82;
	st.global.f32 	[%rd19], %f24;
	ld.global.u32 	%r310, [%rd3];
	mul.wide.s32 	%rd265, %r310, 12;
	add.s64 	%rd266, %rd2, %rd265;
	st.global.f32 	[%rd266], %f1;
	add.s32 	%r311, %r69, %r6;
	cvt.rn.f32.s32 	%f146, %r311;
	ld.global.u32 	%r312, [%rd3];
	mul.wide.s32 	%rd267, %r312, 12;
	add.s64 	%rd268, %rd2, %rd267;
	st.global.f32 	[%rd268+4], %f146;
$L__BB0_82:
	add.s32 	%r70, %r397, 2;
	setp.eq.s32 	%p106, %r1, %r70;
	@%p106 bra 	$L__BB0_85;
	ld.global.u32 	%r313, [%rd3];
	mul.wide.s32 	%rd269, %r313, 12;
	add.s64 	%rd270, %rd2, %rd269;
	add.s64 	%rd20, %rd270, 8;
	ld.global.f32 	%f147, [%rd270+8];
	ld.global.f32 	%f25, [%rd17+8];
	setp.leu.f32 	%p107, %f147, %f25;
	@%p107 bra 	$L__BB0_85;
	st.global.f32 	[%rd20], %f25;
	ld.global.u32 	%r314, [%rd3];
	mul.wide.s32 	%rd271, %r314, 12;
	add.s64 	%rd272, %rd2, %rd271;
	st.global.f32 	[%rd272], %f1;
	add.s32 	%r315, %r70, %r6;
	cvt.rn.f32.s32 	%f148, %r315;
	ld.global.u32 	%r316, [%rd3];
	mul.wide.s32 	%rd273, %r316, 12;
	add.s64 	%rd274, %rd2, %rd273;
	st.global.f32 	[%rd274+4], %f148;
$L__BB0_85:
	add.s32 	%r71, %r397, 3;
	setp.eq.s32 	%p108, %r1, %r71;
	@%p108 bra 	$L__BB0_88;
	ld.global.u32 	%r317, [%rd3];
	mul.wide.s32 	%rd275, %r317, 12;
	add.s64 	%rd276, %rd2, %rd275;
	add.s64 	%rd21, %rd276, 8;
	ld.global.f32 	%f149, [%rd276+8];
	ld.global.f32 	%f26, [%rd17+12];
	setp.leu.f32 	%p109, %f149, %f26;
	@%p109 bra 	$L__BB0_88;
	st.global.f32 	[%rd21], %f26;
	ld.global.u32 	%r318, [%rd3];
	mul.wide.s32 	%rd277, %r318, 12;
	add.s64 	%rd278, %rd2, %rd277;
	st.global.f32 	[%rd278], %f1;
	add.s32 	%r319, %r71, %r6;
	cvt.rn.f32.s32 	%f150, %r319;
	ld.global.u32 	%r320, [%rd3];
	mul.wide.s32 	%rd279, %r320, 12;
	add.s64 	%rd280, %rd2, %rd279;
	st.global.f32 	[%rd280+4], %f150;
$L__BB0_88:
	add.s32 	%r397, %r397, 4;
	setp.ne.s32 	%p110, %r397, %r399;
	@%p110 bra 	$L__BB0_76;
$L__BB0_89:
	setp.eq.s32 	%p111, %r66, 0;
	@%p111 bra 	$L__BB0_231;
	mov.b32 	%r400, 0;
$L__BB0_91:
	.pragma "nounroll";
	setp.eq.s32 	%p112, %r1, %r399;
	@%p112 bra 	$L__BB0_94;
	ld.global.u32 	%r322, [%rd3];
	mul.wide.s32 	%rd281, %r322, 12;
	add.s64 	%rd282, %rd2, %rd281;
	add.s64 	%rd22, %rd282, 8;
	ld.global.f32 	%f151, [%rd282+8];
	cvt.u64.u32 	%rd283, %r399;
	add.s64 	%rd284, %rd283, %rd4;
	shl.b64 	%rd285, %rd284, 2;
	add.s64 	%rd286, %rd1, %rd285;
	ld.global.f32 	%f27, [%rd286];
	setp.leu.f32 	%p113, %f151, %f27;
	@%p113 bra 	$L__BB0_94;
	st.global.f32 	[%rd22], %f27;
	ld.global.u32 	%r323, [%rd3];
	mul.wide.s32 	%rd287, %r323, 12;
	add.s64 	%rd288, %rd2, %rd287;
	st.global.f32 	[%rd288], %f1;
	add.s32 	%r324, %r399, %r6;
	cvt.rn.f32.s32 	%f152, %r324;
	ld.global.u32 	%r325, [%rd3];
	mul.wide.s32 	%rd289, %r325, 12;
	add.s64 	%rd290, %rd2, %rd289;
	st.global.f32 	[%rd290+4], %f152;
$L__BB0_94:
	add.s32 	%r399, %r399, 1;
	add.s32 	%r400, %r400, 1;
	setp.eq.s32 	%p114, %r400, %r66;
	@%p114 bra 	$L__BB0_231;
	bra.uni 	$L__BB0_91;
$L__BB0_95:
	setp.lt.s32 	%p9, %r192, 1;
	@%p9 bra 	$L__BB0_166;
	setp.ne.s32 	%p53, %r186, 0;
	@%p53 bra 	$L__BB0_119;
	add.s32 	%r78, %r2, 1;
	max.s32 	%r297, %r3, %r78;
	sub.s32 	%r298, %r297, %r2;
	ld.global.u32 	%r405, [%rd3];
	and.b32  	%r80, %r298, 3;
	mul.wide.s32 	%rd232, %r2, 12;
	add.s64 	%rd233, %rd2, %rd232;
	add.s64 	%rd23, %rd233, 8;
	add.s32 	%r81, %r2, 2;
	add.s32 	%r82, %r2, 3;
	sub.s32 	%r83, %r2, %r297;
	mov.b32 	%r402, 0;
$L__BB0_98:
	mul.wide.s32 	%rd234, %r405, 12;
	add.s64 	%rd235, %rd2, %rd234;
	add.s64 	%rd24, %rd235, 8;
	ld.global.f32 	%f131, [%rd235+8];
	cvt.u64.u32 	%rd236, %r402;
	add.s64 	%rd237, %rd236, %rd4;
	shl.b64 	%rd238, %rd237, 2;
	add.s64 	%rd239, %rd1, %rd238;
	ld.global.f32 	%f28, [%rd239];
	setp.leu.f32 	%p85, %f131, %f28;
	@%p85 bra 	$L__BB0_118;
	setp.eq.s32 	%p86, %r80, 0;
	st.global.f32 	[%rd24], %f28;
	ld.global.u32 	%r299, [%rd3];
	mul.wide.s32 	%rd240, %r299, 12;
	add.s64 	%rd241, %rd2, %rd240;
	st.global.f32 	[%rd241], %f1;
	add.s32 	%r300, %r402, %r7;
	cvt.rn.f32.s32 	%f132, %r300;
	ld.global.u32 	%r301, [%rd3];
	mul.wide.s32 	%rd242, %r301, 12;
	add.s64 	%rd243, %rd2, %rd242;
	st.global.f32 	[%rd243+4], %f132;
	ld.global.u32 	%r405, [%rd3];
	mov.u32 	%r413, %r2;
	@%p86 bra 	$L__BB0_108;
	ld.global.f32 	%f133, [%rd23];
	mul.wide.s32 	%rd244, %r405, 12;
	add.s64 	%rd245, %rd2, %rd244;
	ld.global.f32 	%f134, [%rd245+8];
	setp.leu.f32 	%p87, %f133, %f134;
	@%p87 bra 	$L__BB0_102;
	st.global.u32 	[%rd3], %r2;
	mov.u32 	%r405, %r2;
$L__BB0_102:
	setp.eq.s32 	%p88, %r80, 1;
	mov.u32 	%r413, %r78;
	@%p88 bra 	$L__BB0_108;
	ld.global.f32 	%f135, [%rd23+12];
	mul.wide.s32 	%rd246, %r405, 12;
	add.s64 	%rd247, %rd2, %rd246;
	ld.global.f32 	%f136, [%rd247+8];
	setp.leu.f32 	%p89, %f135, %f136;
	@%p89 bra 	$L__BB0_105;
	st.global.u32 	[%rd3], %r78;
	mov.u32 	%r405, %r78;
$L__BB0_105:
	setp.eq.s32 	%p90, %r80, 2;
	mov.u32 	%r413, %r81;
	@%p90 bra 	$L__BB0_108;
	ld.global.f32 	%f137, [%rd23+24];
	mul.wide.s32 	%rd248, %r405, 12;
	add.s64 	%rd249, %rd2, %rd248;
	ld.global.f32 	%f138, [%rd249+8];
	setp.leu.f32 	%p91, %f137, %f138;
	mov.u32 	%r413, %r82;
	@%p91 bra 	$L__BB0_108;
	st.global.u32 	[%rd3], %r81;
	mov.u32 	%r405, %r81;
	mov.u32 	%r413, %r82;
$L__BB0_108:
	setp.gt.u32 	%p92, %r83, -4;
	@%p92 bra 	$L__BB0_118;
$L__BB0_109:
	mul.wide.s32 	%rd250, %r413, 12;
	add.s64 	%rd251, %rd2, %rd250;
	add.s64 	%rd25, %rd251, 8;
	ld.global.f32 	%f139, [%rd251+8];
	mul.wide.s32 	%rd252, %r405, 12;
	add.s64 	%rd253, %rd2, %rd252;
	ld.global.f32 	%f194, [%rd253+8];
	setp.leu.f32 	%p93, %f139, %f194;
	@%p93 bra 	$L__BB0_111;
	st.global.u32 	[%rd3], %r413;
	ld.global.f32 	%f194, [%rd25];
	mov.u32 	%r405, %r413;
$L__BB0_111:
	ld.global.f32 	%f140, [%rd25+12];
	setp.leu.f32 	%p94, %f140, %f194;
	@%p94 bra 	$L__BB0_113;
	add.s32 	%r405, %r413, 1;
	st.global.u32 	[%rd3], %r405;
	ld.global.f32 	%f194, [%rd25+12];
$L__BB0_113:
	ld.global.f32 	%f141, [%rd25+24];
	setp.leu.f32 	%p95, %f141, %f194;
	@%p95 bra 	$L__BB0_115;
	add.s32 	%r405, %r413, 2;
	st.global.u32 	[%rd3], %r405;
	ld.global.f32 	%f194, [%rd25+24];
$L__BB0_115:
	ld.global.f32 	%f142, [%rd25+36];
	setp.leu.f32 	%p96, %f142, %f194;
	@%p96 bra 	$L__BB0_117;
	add.s32 	%r405, %r413, 3;
	st.global.u32 	[%rd3], %r405;
$L__BB0_117:
	add.s32 	%r413, %r413, 4;
	setp.lt.s32 	%p97, %r413, %r3;
	@%p97 bra 	$L__BB0_109;
$L__BB0_118:
	add.s32 	%r402, %r402, 1;
	setp.eq.s32 	%p98, %r402, %r185;
	@%p98 bra 	$L__BB0_231;
	bra.uni 	$L__BB0_98;
$L__BB0_119:
	setp.ge.s32 	%p54, %r188, %r5;
	@%p54 bra 	$L__BB0_143;
	add.s32 	%r103, %r2, 1;
	max.s32 	%r290, %r3, %r103;
	sub.s32 	%r291, %r290, %r2;
	and.b32  	%r104, %r291, 3;
	mul.wide.s32 	%rd210, %r2, 12;
	add.s64 	%rd211, %rd2, %rd210;
	add.s64 	%rd26, %rd211, 8;
	add.s32 	%r105, %r2, 2;
	add.s32 	%r106, %r2, 3;
	sub.s32 	%r107, %r2, %r290;
	mov.b32 	%r414, 0;
$L__BB0_121:
	@%p1 bra 	$L__BB0_142;
	ld.global.u32 	%r292, [%rd3];
	mul.wide.s32 	%rd212, %r292, 12;
	add.s64 	%rd213, %rd2, %rd212;
	add.s64 	%rd27, %rd213, 8;
	ld.global.f32 	%f119, [%rd213+8];
	cvt.u64.u32 	%rd214, %r414;
	add.s64 	%rd215, %rd214, %rd4;
	shl.b64 	%rd216, %rd215, 2;
	add.s64 	%rd217, %rd1, %rd216;
	ld.global.f32 	%f36, [%rd217];
	setp.leu.f32 	%p71, %f119, %f36;
	@%p71 bra 	$L__BB0_142;
	setp.eq.s32 	%p72, %r104, 0;
	st.global.f32 	[%rd27], %f36;
	ld.global.u32 	%r293, [%rd3];
	mul.wide.s32 	%rd218, %r293, 12;
	add.s64 	%rd219, %rd2, %rd218;
	st.global.f32 	[%rd219], %f1;
	add.s32 	%r294, %r414, %r7;
	cvt.rn.f32.s32 	%f120, %r294;
	ld.global.u32 	%r295, [%rd3];
	mul.wide.s32 	%rd220, %r295, 12;
	add.s64 	%rd221, %rd2, %rd220;
	st.global.f32 	[%rd221+4], %f120;
	ld.global.u32 	%r417, [%rd3];
	mov.u32 	%r424, %r2;
	@%p72 bra 	$L__BB0_132;
	ld.global.f32 	%f121, [%rd26];
	mul.wide.s32 	%rd222, %r417, 12;
	add.s64 	%rd223, %rd2, %rd222;
	ld.global.f32 	%f122, [%rd223+8];
	setp.leu.f32 	%p73, %f121, %f122;
	@%p73 bra 	$L__BB0_126;
	st.global.u32 	[%rd3], %r2;
	mov.u32 	%r417, %r2;
$L__BB0_126:
	setp.eq.s32 	%p74, %r104, 1;
	mov.u32 	%r424, %r103;
	@%p74 bra 	$L__BB0_132;
	ld.global.f32 	%f123, [%rd26+12];
	mul.wide.s32 	%rd224, %r417, 12;
	add.s64 	%rd225, %rd2, %rd224;
	ld.global.f32 	%f124, [%rd225+8];
	setp.leu.f32 	%p75, %f123, %f124;
	@%p75 bra 	$L__BB0_129;
	st.global.u32 	[%rd3], %r103;
	mov.u32 	%r417, %r103;
$L__BB0_129:
	setp.eq.s32 	%p76, %r104, 2;
	mov.u32 	%r424, %r105;
	@%p76 bra 	$L__BB0_132;
	ld.global.f32 	%f125, [%rd26+24];
	mul.wide.s32 	%rd226, %r417, 12;
	add.s64 	%rd227, %rd2, %rd226;
	ld.global.f32 	%f126, [%rd227+8];
	setp.leu.f32 	%p77, %f125, %f126;
	mov.u32 	%r424, %r106;
	@%p77 bra 	$L__BB0_132;
	st.global.u32 	[%rd3], %r105;
	mov.u32 	%r417, %r105;
	mov.u32 	%r424, %r106;
$L__BB0_132:
	setp.gt.u32 	%p78, %r107, -4;
	@%p78 bra 	$L__BB0_142;
$L__BB0_133:
	mul.wide.s32 	%rd228, %r424, 12;
	add.s64 	%rd229, %rd2, %rd228;
	add.s64 	%rd28, %rd229, 8;
	ld.global.f32 	%f127, [%rd229+8];
	mul.wide.s32 	%rd230, %r417, 12;
	add.s64 	%rd231, %rd2, %rd230;
	ld.global.f32 	%f197, [%rd231+8];
	setp.leu.f32 	%p79, %f127, %f197;
	@%p79 bra 	$L__BB0_135;
	st.global.u32 	[%rd3], %r424;
	ld.global.f32 	%f197, [%rd28];
	mov.u32 	%r417, %r424;
$L__BB0_135:
	ld.global.f32 	%f128, [%rd28+12];
	setp.leu.f32 	%p80, %f128, %f197;
	@%p80 bra 	$L__BB0_137;
	add.s32 	%r417, %r424, 1;
	st.global.u32 	[%rd3], %r417;
	ld.global.f32 	%f197, [%rd28+12];
$L__BB0_137:
	ld.global.f32 	%f129, [%rd28+24];
	setp.leu.f32 	%p81, %f129, %f197;
	@%p81 bra 	$L__BB0_139;
	add.s32 	%r417, %r424, 2;
	st.global.u32 	[%rd3], %r417;
	ld.global.f32 	%f197, [%rd28+24];
$L__BB0_139:
	ld.global.f32 	%f130, [%rd28+36];
	setp.leu.f32 	%p82, %f130, %f197;
	@%p82 bra 	$L__BB0_141;
	add.s32 	%r417, %r424, 3;
	st.global.u32 	[%rd3], %r417;
$L__BB0_141:
	add.s32 	%r424, %r424, 4;
	setp.lt.s32 	%p83, %r424, %r3;
	@%p83 bra 	$L__BB0_133;
$L__BB0_142:
	add.s32 	%r414, %r414, 1;
	setp.eq.s32 	%p84, %r414, %r185;
	@%p84 bra 	$L__BB0_231;
	bra.uni 	$L__BB0_121;
$L__BB0_143:
	add.s32 	%r125, %r2, 1;
	max.s32 	%r283, %r3, %r125;
	sub.s32 	%r284, %r283, %r2;
	and.b32  	%r126, %r284, 3;
	mul.wide.s32 	%rd188, %r2, 12;
	add.s64 	%rd189, %rd2, %rd188;
	add.s64 	%rd29, %rd189, 8;
	add.s32 	%r127, %r2, 2;
	add.s32 	%r128, %r2, 3;
	sub.s32 	%r129, %r2, %r283;
	mov.b32 	%r425, 0;
$L__BB0_144:
	setp.ge.s32 	%p55, %r425, %r4;
	or.pred  	%p56, %p55, %p1;
	@%p56 bra 	$L__BB0_165;
	ld.global.u32 	%r285, [%rd3];
	mul.wide.s32 	%rd190, %r285, 12;
	add.s64 	%rd191, %rd2, %rd190;
	add.s64 	%rd30, %rd191, 8;
	ld.global.f32 	%f107, [%rd191+8];
	cvt.u64.u32 	%rd192, %r425;
	add.s64 	%rd193, %rd192, %rd4;
	shl.b64 	%rd194, %rd193, 2;
	add.s64 	%rd195, %rd1, %rd194;
	ld.global.f32 	%f44, [%rd195];
	setp.leu.f32 	%p57, %f107, %f44;
	@%p57 bra 	$L__BB0_165;
	setp.eq.s32 	%p58, %r126, 0;
	st.global.f32 	[%rd30], %f44;
	ld.global.u32 	%r286, [%rd3];
	mul.wide.s32 	%rd196, %r286, 12;
	add.s64 	%rd197, %rd2, %rd196;
	st.global.f32 	[%rd197], %f1;
	add.s32 	%r287, %r425, %r7;
	cvt.rn.f32.s32 	%f108, %r287;
	ld.global.u32 	%r288, [%rd3];
	mul.wide.s32 	%rd198, %r288, 12;
	add.s64 	%rd199, %rd2, %rd198;
	st.global.f32 	[%rd199+4], %f108;
	ld.global.u32 	%r428, [%rd3];
	mov.u32 	%r435, %r2;
	@%p58 bra 	$L__BB0_155;
	ld.global.f32 	%f109, [%rd29];
	mul.wide.s32 	%rd200, %r428, 12;
	add.s64 	%rd201, %rd2, %rd200;
	ld.global.f32 	%f110, [%rd201+8];
	setp.leu.f32 	%p59, %f109, %f110;
	@%p59 bra 	$L__BB0_149;
	st.global.u32 	[%rd3], %r2;
	mov.u32 	%r428, %r2;
$L__BB0_149:
	setp.eq.s32 	%p60, %r126, 1;
	mov.u32 	%r435, %r125;
	@%p60 bra 	$L__BB0_155;
	ld.global.f32 	%f111, [%rd29+12];
	mul.wide.s32 	%rd202, %r428, 12;
	add.s64 	%rd203, %rd2, %rd202;
	ld.global.f32 	%f112, [%rd203+8];
	setp.leu.f32 	%p61, %f111, %f112;
	@%p61 bra 	$L__BB0_152;
	st.global.u32 	[%rd3], %r125;
	mov.u32 	%r428, %r125;
$L__BB0_152:
	setp.eq.s32 	%p62, %r126, 2;
	mov.u32 	%r435, %r127;
	@%p62 bra 	$L__BB0_155;
	ld.global.f32 	%f113, [%rd29+24];
	mul.wide.s32 	%rd204, %r428, 12;
	add.s64 	%rd205, %rd2, %rd204;
	ld.global.f32 	%f114, [%rd205+8];
	setp.leu.f32 	%p63, %f113, %f114;
	mov.u32 	%r435, %r128;
	@%p63 bra 	$L__BB0_155;
	st.global.u32 	[%rd3], %r127;
	mov.u32 	%r428, %r127;
	mov.u32 	%r435, %r128;
$L__BB0_155:
	setp.gt.u32 	%p64, %r129, -4;
	@%p64 bra 	$L__BB0_165;
$L__BB0_156:
	mul.wide.s32 	%rd206, %r435, 12;
	add.s64 	%rd207, %rd2, %rd206;
	add.s64 	%rd31, %rd207, 8;
	ld.global.f32 	%f115, [%rd207+8];
	mul.wide.s32 	%rd208, %r428, 12;
	add.s64 	%rd209, %rd2, %rd208;
	ld.global.f32 	%f200, [%rd209+8];
	setp.leu.f32 	%p65, %f115, %f200;
	@%p65 bra 	$L__BB0_158;
	st.global.u32 	[%rd3], %r435;
	ld.global.f32 	%f200, [%rd31];
	mov.u32 	%r428, %r435;
$L__BB0_158:
	ld.global.f32 	%f116, [%rd31+12];
	setp.leu.f32 	%p66, %f116, %f200;
	@%p66 bra 	$L__BB0_160;
	add.s32 	%r428, %r435, 1;
	st.global.u32 	[%rd3], %r428;
	ld.global.f32 	%f200, [%rd31+12];
$L__BB0_160:
	ld.global.f32 	%f117, [%rd31+24];
	setp.leu.f32 	%p67, %f117, %f200;
	@%p67 bra 	$L__BB0_162;
	add.s32 	%r428, %r435, 2;
	st.global.u32 	[%rd3], %r428;
	ld.global.f32 	%f200, [%rd31+24];
$L__BB0_162:
	ld.global.f32 	%f118, [%rd31+36];
	setp.leu.f32 	%p68, %f118, %f200;
	@%p68 bra 	$L__BB0_164;
	add.s32 	%r428, %r435, 3;
	st.global.u32 	[%rd3], %r428;
$L__BB0_164:
	add.s32 	%r435, %r435, 4;
	setp.lt.s32 	%p69, %r435, %r3;
	@%p69 bra 	$L__BB0_156;
$L__BB0_165:
	add.s32 	%r425, %r425, 1;
	setp.eq.s32 	%p70, %r425, %r185;
	@%p70 bra 	$L__BB0_231;
	bra.uni 	$L__BB0_144;
$L__BB0_166:
	setp.ne.s32 	%p10, %r186, 0;
	@%p10 bra 	$L__BB0_188;
	add.s32 	%r253, %r185, -1;
	and.b32  	%r147, %r185, 3;
	setp.lt.u32 	%p40, %r253, 3;
	mov.b32 	%r442, 0;
	@%p40 bra 	$L__BB0_178;
	and.b32  	%r442, %r185, 2147483644;
	mov.b32 	%r436, 0;
$L__BB0_169:
	.pragma "nounroll";
	ld.global.u32 	%r438, [%rd3];
	mul.wide.s32 	%rd130, %r438, 12;
	add.s64 	%rd131, %rd2, %rd130;
	add.s64 	%rd32, %rd131, 8;
	ld.global.f32 	%f203, [%rd131+8];
	cvt.u64.u32 	%rd132, %r436;
	add.s64 	%rd133, %rd132, %rd4;
	shl.b64 	%rd134, %rd133, 2;
	add.s64 	%rd33, %rd1, %rd134;
	ld.global.f32 	%f53, [%rd33];
	setp.leu.f32 	%p41, %f203, %f53;
	@%p41 bra 	$L__BB0_171;
	st.global.f32 	[%rd32], %f53;
	ld.global.u32 	%r255, [%rd3];
	mul.wide.s32 	%rd135, %r255, 12;
	add.s64 	%rd136, %rd2, %rd135;
	st.global.f32 	[%rd136], %f1;
	add.s32 	%r256, %r436, %r7;
	cvt.rn.f32.s32 	%f99, %r256;
	ld.global.u32 	%r257, [%rd3];
	mul.wide.s32 	%rd137, %r257, 12;
	add.s64 	%rd138, %rd2, %rd137;
	st.global.f32 	[%rd138+4], %f99;
	ld.global.u32 	%r438, [%rd3];
	mul.wide.s32 	%rd139, %r438, 12;
	add.s64 	%rd140, %rd2, %rd139;
	ld.global.f32 	%f203, [%rd140+8];
$L__BB0_171:
	ld.global.f32 	%f56, [%rd33+4];
	setp.leu.f32 	%p42, %f203, %f56;
	@%p42 bra 	$L__BB0_173;
	add.s32 	%r258, %r436, %r7;
	mul.wide.s32 	%rd141, %r438, 12;
	add.s64 	%rd142, %rd2, %rd141;
	st.global.f32 	[%rd142+8], %f56;
	ld.global.u32 	%r259, [%rd3];
	mul.wide.s32 	%rd143, %r259, 12;
	add.s64 	%rd144, %rd2, %rd143;
	st.global.f32 	[%rd144], %f1;
	add.s32 	%r260, %r258, 1;
	cvt.rn.f32.s32 	%f100, %r260;
	ld.global.u32 	%r261, [%rd3];
	mul.wide.s32 	%rd145, %r261, 12;
	add.s64 	%rd146, %rd2, %rd145;
	st.global.f32 	[%rd146+4], %f100;
	ld.global.u32 	%r438, [%rd3];
	mul.wide.s32 	%rd147, %r438, 12;
	add.s64 	%rd148, %rd2, %rd147;
	ld.global.f32 	%f203, [%rd148+8];
$L__BB0_173:
	ld.global.f32 	%f59, [%rd33+8];
	setp.leu.f32 	%p43, %f203, %f59;
	@%p43 bra 	$L__BB0_175;
	add.s32 	%r262, %r436, %r7;
	mul.wide.s32 	%rd149, %r438, 12;
	add.s64 	%rd150, %rd2, %rd149;
	st.global.f32 	[%rd150+8], %f59;
	ld.global.u32 	%r263, [%rd3];
	mul.wide.s32 	%rd151, %r263, 12;
	add.s64 	%rd152, %rd2, %rd151;
	st.global.f32 	[%rd152], %f1;
	add.s32 	%r264, %r262, 2;
	cvt.rn.f32.s32 	%f101, %r264;
	ld.global.u32 	%r265, [%rd3];
	mul.wide.s32 	%rd153, %r265, 12;
	add.s64 	%rd154, %rd2, %rd153;
	st.global.f32 	[%rd154+4], %f101;
	ld.global.u32 	%r438, [%rd3];
	mul.wide.s32 	%rd155, %r438, 12;
	add.s64 	%rd156, %rd2, %rd155;
	ld.global.f32 	%f203, [%rd156+8];
$L__BB0_175:
	cvt.s64.s32 	%rd34, %r438;
	ld.global.f32 	%f62, [%rd33+12];
	setp.leu.f32 	%p44, %f203, %f62;
	@%p44 bra 	$L__BB0_177;
	add.s32 	%r266, %r436, %r7;
	mad.lo.s64 	%rd157, %rd34, 12, %rd2;
	st.global.f32 	[%rd157+8], %f62;
	ld.global.u32 	%r267, [%rd3];
	mul.wide.s32 	%rd158, %r267, 12;
	add.s64 	%rd159, %rd2, %rd158;
	st.global.f32 	[%rd159], %f1;
	add.s32 	%r268, %r266, 3;
	cvt.rn.f32.s32 	%f102, %r268;
	ld.global.u32 	%r269, [%rd3];
	mul.wide.s32 	%rd160, %r269, 12;
	add.s64 	%rd161, %rd2, %rd160;
	st.global.f32 	[%rd161+4], %f102;
$L__BB0_177:
	add.s32 	%r436, %r436, 4;
	setp.ne.s32 	%p45, %r436, %r442;
	@%p45 bra 	$L__BB0_169;
$L__BB0_178:
	setp.eq.s32 	%p46, %r147, 0;
	@%p46 bra 	$L__BB0_231;
	setp.eq.s32 	%p47, %r147, 1;
	@%p47 bra 	$L__BB0_185;
	ld.global.u32 	%r441, [%rd3];
	mul.wide.s32 	%rd162, %r441, 12;
	add.s64 	%rd163, %rd2, %rd162;
	add.s64 	%rd35, %rd163, 8;
	ld.global.f32 	%f205, [%rd163+8];
	cvt.u64.u32 	%rd164, %r442;
	add.s64 	%rd165, %rd164, %rd4;
	shl.b64 	%rd166, %rd165, 2;
	add.s64 	%rd36, %rd1, %rd166;
	ld.global.f32 	%f64, [%rd36];
	setp.leu.f32 	%p48, %f205, %f64;
	@%p48 bra 	$L__BB0_182;
	st.global.f32 	[%rd35], %f64;
	ld.global.u32 	%r270, [%rd3];
	mul.wide.s32 	%rd167, %r270, 12;
	add.s64 	%rd168, %rd2, %rd167;
	st.global.f32 	[%rd168], %f1;
	add.s32 	%r271, %r442, %r7;
	cvt.rn.f32.s32 	%f103, %r271;
	ld.global.u32 	%r272, [%rd3];
	mul.wide.s32 	%rd169, %r272, 12;
	add.s64 	%rd170, %rd2, %rd169;
	st.global.f32 	[%rd170+4], %f103;
	ld.global.u32 	%r441, [%rd3];
	mul.wide.s32 	%rd171, %r441, 12;
	add.s64 	%rd172, %rd2, %rd171;
	ld.global.f32 	%f205, [%rd172+8];
$L__BB0_182:
	cvt.s64.s32 	%rd37, %r441;
	ld.global.f32 	%f67, [%rd36+4];
	setp.leu.f32 	%p49, %f205, %f67;
	@%p49 bra 	$L__BB0_184;
	add.s32 	%r273, %r442, %r7;
	mad.lo.s64 	%rd173, %rd37, 12, %rd2;
	st.global.f32 	[%rd173+8], %f67;
	ld.global.u32 	%r274, [%rd3];
	mul.wide.s32 	%rd174, %r274, 12;
	add.s64 	%rd175, %rd2, %rd174;
	st.global.f32 	[%rd175], %f1;
	add.s32 	%r275, %r273, 1;
	cvt.rn.f32.s32 	%f104, %r275;
	ld.global.u32 	%r276, [%rd3];
	mul.wide.s32 	%rd176, %r276, 12;
	add.s64 	%rd177, %rd2, %rd176;
	st.global.f32 	[%rd177+4], %f104;
$L__BB0_184:
	add.s32 	%r442, %r442, 2;
$L__BB0_185:
	and.b32  	%r277, %r185, 1;
	setp.eq.b32 	%p50, %r277, 1;
	not.pred 	%p51, %p50;
	@%p51 bra 	$L__BB0_231;
	ld.global.u32 	%r278, [%rd3];
	mul.wide.s32 	%rd178, %r278, 12;
	add.s64 	%rd179, %rd2, %rd178;
	add.s64 	%rd38, %rd179, 8;
	ld.global.f32 	%f105, [%rd179+8];
	cvt.u64.u32 	%rd180, %r442;
	add.s64 	%rd181, %rd180, %rd4;
	shl.b64 	%rd182, %rd181, 2;
	add.s64 	%rd183, %rd1, %rd182;
	ld.global.f32 	%f68, [%rd183];
	setp.leu.f32 	%p52, %f105, %f68;
	@%p52 bra 	$L__BB0_231;
	st.global.f32 	[%rd38], %f68;
	ld.global.u32 	%r279, [%rd3];
	mul.wide.s32 	%rd184, %r279, 12;
	add.s64 	%rd185, %rd2, %rd184;
	st.global.f32 	[%rd185], %f1;
	add.s32 	%r280, %r442, %r7;
	cvt.rn.f32.s32 	%f106, %r280;
	ld.global.u32 	%r281, [%rd3];
	mul.wide.s32 	%rd186, %r281, 12;
	add.s64 	%rd187, %rd2, %rd186;
	st.global.f32 	[%rd187+4], %f106;
	bra.uni 	$L__BB0_231;
$L__BB0_188:
	setp.ge.s32 	%p11, %r188, %r5;
	@%p11 bra 	$L__BB0_210;
	add.s32 	%r226, %r185, -1;
	and.b32  	%r164, %r185, 3;
	setp.lt.u32 	%p31, %r226, 3;
	mov.b32 	%r445, 0;
	@%p31 bra 	$L__BB0_204;
	and.b32  	%r445, %r185, 2147483644;
	mov.b32 	%r443, 0;
$L__BB0_191:
	cvt.u64.u32 	%rd93, %r443;
	add.s64 	%rd94, %rd93, %rd4;
	shl.b64 	%rd95, %rd94, 2;
	add.s64 	%rd39, %rd1, %rd95;
	@%p1 bra 	$L__BB0_194;
	ld.global.u32 	%r228, [%rd3];
	mul.wide.s32 	%rd96, %r228, 12;
	add.s64 	%rd97, %rd2, %rd96;
	add.s64 	%rd40, %rd97, 8;
	ld.global.f32 	%f89, [%rd97+8];
	ld.global.f32 	%f69, [%rd39];
	setp.leu.f32 	%p32, %f89, %f69;
	@%p32 bra 	$L__BB0_194;
	st.global.f32 	[%rd40], %f69;
	ld.global.u32 	%r229, [%rd3];
	mul.wide.s32 	%rd98, %r229, 12;
	add.s64 	%rd99, %rd2, %rd98;
	st.global.f32 	[%rd99], %f1;
	add.s32 	%r230, %r443, %r7;
	cvt.rn.f32.s32 	%f90, %r230;
	ld.global.u32 	%r231, [%rd3];
	mul.wide.s32 	%rd100, %r231, 12;
	add.s64 	%rd101, %rd2, %rd100;
	st.global.f32 	[%rd101+4], %f90;
$L__BB0_194:
	@%p1 bra 	$L__BB0_197;
	ld.global.u32 	%r232, [%rd3];
	mul.wide.s32 	%rd102, %r232, 12;
	add.s64 	%rd103, %rd2, %rd102;
	add.s64 	%rd41, %rd103, 8;
	ld.global.f32 	%f91, [%rd103+8];
	ld.global.f32 	%f70, [%rd39+4];
	setp.leu.f32 	%p33, %f91, %f70;
	@%p33 bra 	$L__BB0_197;
	st.global.f32 	[%rd41], %f70;
	ld.global.u32 	%r233, [%rd3];
	mul.wide.s32 	%rd104, %r233, 12;
	add.s64 	%rd105, %rd2, %rd104;
	st.global.f32 	[%rd105], %f1;
	add.s32 	%r234, %r443, %r7;
	add.s32 	%r235, %r234, 1;
	cvt.rn.f32.s32 	%f92, %r235;
	ld.global.u32 	%r236, [%rd3];
	mul.wide.s32 	%rd106, %r236, 12;
	add.s64 	%rd107, %rd2, %rd106;
	st.global.f32 	[%rd107+4], %f92;
$L__BB0_197:
	@%p1 bra 	$L__BB0_200;
	ld.global.u32 	%r237, [%rd3];
	mul.wide.s32 	%rd108, %r237, 12;
	add.s64 	%rd109, %rd2, %rd108;
	add.s64 	%rd42, %rd109, 8;
	ld.global.f32 	%f93, [%rd109+8];
	ld.global.f32 	%f71, [%rd39+8];
	setp.leu.f32 	%p34, %f93, %f71;
	@%p34 bra 	$L__BB0_200;
	st.global.f32 	[%rd42], %f71;
	ld.global.u32 	%r238, [%rd3];
	mul.wide.s32 	%rd110, %r238, 12;
	add.s64 	%rd111, %rd2, %rd110;
	st.global.f32 	[%rd111], %f1;
	add.s32 	%r239, %r443, %r7;
	add.s32 	%r240, %r239, 2;
	cvt.rn.f32.s32 	%f94, %r240;
	ld.global.u32 	%r241, [%rd3];
	mul.wide.s32 	%rd112, %r241, 12;
	add.s64 	%rd113, %rd2, %rd112;
	st.global.f32 	[%rd113+4], %f94;
$L__BB0_200:
	@%p1 bra 	$L__BB0_203;
	ld.global.u32 	%r242, [%rd3];
	mul.wide.s32 	%rd114, %r242, 12;
	add.s64 	%rd115, %rd2, %rd114;
	add.s64 	%rd43, %rd115, 8;
	ld.global.f32 	%f95, [%rd115+8];
	ld.global.f32 	%f72, [%rd39+12];
	setp.leu.f32 	%p35, %f95, %f72;
	@%p35 bra 	$L__BB0_203;
	st.global.f32 	[%rd43], %f72;
	ld.global.u32 	%r243, [%rd3];
	mul.wide.s32 	%rd116, %r243, 12;
	add.s64 	%rd117, %rd2, %rd116;
	st.global.f32 	[%rd117], %f1;
	add.s32 	%r244, %r443, %r7;
	add.s32 	%r245, %r244, 3;
	cvt.rn.f32.s32 	%f96, %r245;
	ld.global.u32 	%r246, [%rd3];
	mul.wide.s32 	%rd118, %r246, 12;
	add.s64 	%rd119, %rd2, %rd118;
	st.global.f32 	[%rd119+4], %f96;
$L__BB0_203:
	add.s32 	%r443, %r443, 4;
	setp.ne.s32 	%p36, %r443, %r445;
	@%p36 bra 	$L__BB0_191;
$L__BB0_204:
	setp.eq.s32 	%p37, %r164, 0;
	@%p37 bra 	$L__BB0_231;
	mov.b32 	%r446, 0;
$L__BB0_206:
	.pragma "nounroll";
	@%p1 bra 	$L__BB0_209;
	ld.global.u32 	%r248, [%rd3];
	mul.wide.s32 	%rd120, %r248, 12;
	add.s64 	%rd121, %rd2, %rd120;
	add.s64 	%rd44, %rd121, 8;
	ld.global.f32 	%f97, [%rd121+8];
	cvt.u64.u32 	%rd122, %r445;
	add.s64 	%rd123, %rd122, %rd4;
	shl.b64 	%rd124, %rd123, 2;
	add.s64 	%rd125, %rd1, %rd124;
	ld.global.f32 	%f73, [%rd125];
	setp.leu.f32 	%p38, %f97, %f73;
	@%p38 bra 	$L__BB0_209;
	st.global.f32 	[%rd44], %f73;
	ld.global.u32 	%r249, [%rd3];
	mul.wide.s32 	%rd126, %r249, 12;
	add.s64 	%rd127, %rd2, %rd126;
	st.global.f32 	[%rd127], %f1;
	add.s32 	%r250, %r445, %r7;
	cvt.rn.f32.s32 	%f98, %r250;
	ld.global.u32 	%r251, [%rd3];
	mul.wide.s32 	%rd128, %r251, 12;
	add.s64 	%rd129, %rd2, %rd128;
	st.global.f32 	[%rd129+4], %f98;
$L__BB0_209:
	add.s32 	%r445, %r445, 1;
	add.s32 	%r446, %r446, 1;
	setp.eq.s32 	%p39, %r446, %r164;
	@%p39 bra 	$L__BB0_231;
	bra.uni 	$L__BB0_206;
$L__BB0_210:
	add.s32 	%r202, %r185, -1;
	and.b32  	%r173, %r185, 3;
	setp.lt.u32 	%p12, %r202, 3;
	mov.b32 	%r449, 0;
	@%p12 bra 	$L__BB0_225;
	and.b32  	%r449, %r185, 2147483644;
	mov.b32 	%r447, 0;
$L__BB0_212:
	setp.ge.s32 	%p13, %r447, %r4;
	or.pred  	%p14, %p13, %p1;
	cvt.u64.u32 	%rd56, %r447;
	add.s64 	%rd57, %rd56, %rd4;
	shl.b64 	%rd58, %rd57, 2;
	add.s64 	%rd45, %rd1, %rd58;
	@%p14 bra 	$L__BB0_215;
	ld.global.u32 	%r204, [%rd3];
	mul.wide.s32 	%rd59, %r204, 12;
	add.s64 	%rd60, %rd2, %rd59;
	add.s64 	%rd46, %rd60, 8;
	ld.global.f32 	%f79, [%rd60+8];
	ld.global.f32 	%f74, [%rd45];
	setp.leu.f32 	%p15, %f79, %f74;
	@%p15 bra 	$L__BB0_215;
	st.global.f32 	[%rd46], %f74;
	ld.global.u32 	%r205, [%rd3];
	mul.wide.s32 	%rd61, %r205, 12;
	add.s64 	%rd62, %rd2, %rd61;
	st.global.f32 	[%rd62], %f1;
	add.s32 	%r206, %r447, %r7;
	cvt.rn.f32.s32 	%f80, %r206;
	ld.global.u32 	%r207, [%rd3];
	mul.wide.s32 	%rd63, %r207, 12;
	add.s64 	%rd64, %rd2, %rd63;
	st.global.f32 	[%rd64+4], %f80;
$L__BB0_215:
	add.s32 	%r176, %r447, 1;
	setp.ge.s32 	%p16, %r176, %r4;
	or.pred  	%p17, %p16, %p1;
	@%p17 bra 	$L__BB0_218;
	ld.global.u32 	%r208, [%rd3];
	mul.wide.s32 	%rd65, %r208, 12;
	add.s64 	%rd66, %rd2, %rd65;
	add.s64 	%rd47, %rd66, 8;
	ld.global.f32 	%f81, [%rd66+8];
	ld.global.f32 	%f75, [%rd45+4];
	setp.leu.f32 	%p18, %f81, %f75;
	@%p18 bra 	$L__BB0_218;
	st.global.f32 	[%rd47], %f75;
	ld.global.u32 	%r209, [%rd3];
	mul.wide.s32 	%rd67, %r209, 12;
	add.s64 	%rd68, %rd2, %rd67;
	st.global.f32 	[%rd68], %f1;
	add.s32 	%r210, %r176, %r7;
	cvt.rn.f32.s32 	%f82, %r210;
	ld.global.u32 	%r211, [%rd3];
	mul.wide.s32 	%rd69, %r211, 12;
	add.s64 	%rd70, %rd2, %rd69;
	st.global.f32 	[%rd70+4], %f82;
$L__BB0_218:
	add.s32 	%r177, %r447, 2;
	setp.ge.s32 	%p19, %r177, %r4;
	or.pred  	%p20, %p19, %p1;
	@%p20 bra 	$L__BB0_221;
	ld.global.u32 	%r212, [%rd3];
	mul.wide.s32 	%rd71, %r212, 12;
	add.s64 	%rd72, %rd2, %rd71;
	add.s64 	%rd48, %rd72, 8;
	ld.global.f32 	%f83, [%rd72+8];
	ld.global.f32 	%f76, [%rd45+8];
	setp.leu.f32 	%p21, %f83, %f76;
	@%p21 bra 	$L__BB0_221;
	st.global.f32 	[%rd48], %f76;
	ld.global.u32 	%r213, [%rd3];
	mul.wide.s32 	%rd73, %r213, 12;
	add.s64 	%rd74, %rd2, %rd73;
	st.global.f32 	[%rd74], %f1;
	add.s32 	%r214, %r177, %r7;
	cvt.rn.f32.s32 	%f84, %r214;
	ld.global.u32 	%r215, [%rd3];
	mul.wide.s32 	%rd75, %r215, 12;
	add.s64 	%rd76, %rd2, %rd75;
	st.global.f32 	[%rd76+4], %f84;
$L__BB0_221:
	add.s32 	%r178, %r447, 3;
	setp.ge.s32 	%p22, %r178, %r4;
	or.pred  	%p23, %p22, %p1;
	@%p23 bra 	$L__BB0_224;
	ld.global.u32 	%r216, [%rd3];
	mul.wide.s32 	%rd77, %r216, 12;
	add.s64 	%rd78, %rd2, %rd77;
	add.s64 	%rd49, %rd78, 8;
	ld.global.f32 	%f85, [%rd78+8];
	ld.global.f32 	%f77, [%rd45+12];
	setp.leu.f32 	%p24, %f85, %f77;
	@%p24 bra 	$L__BB0_224;
	st.global.f32 	[%rd49], %f77;
	ld.global.u32 	%r217, [%rd3];
	mul.wide.s32 	%rd79, %r217, 12;
	add.s64 	%rd80, %rd2, %rd79;
	st.global.f32 	[%rd80], %f1;
	add.s32 	%r218, %r178, %r7;
	cvt.rn.f32.s32 	%f86, %r218;
	ld.global.u32 	%r219, [%rd3];
	mul.wide.s32 	%rd81, %r219, 12;
	add.s64 	%rd82, %rd2, %rd81;
	st.global.f32 	[%rd82+4], %f86;
$L__BB0_224:
	add.s32 	%r447, %r447, 4;
	setp.ne.s32 	%p25, %r447, %r449;
	@%p25 bra 	$L__BB0_212;
$L__BB0_225:
	setp.eq.s32 	%p26, %r173, 0;
	@%p26 bra 	$L__BB0_231;
	mov.b32 	%r450, 0;
$L__BB0_227:
	.pragma "nounroll";
	setp.ge.s32 	%p27, %r449, %r4;
	or.pred  	%p28, %p27, %p1;
	@%p28 bra 	$L__BB0_230;
	ld.global.u32 	%r221, [%rd3];
	mul.wide.s32 	%rd83, %r221, 12;
	add.s64 	%rd84, %rd2, %rd83;
	add.s64 	%rd50, %rd84, 8;
	ld.global.f32 	%f87, [%rd84+8];
	cvt.u64.u32 	%rd85, %r449;
	add.s64 	%rd86, %rd85, %rd4;
	shl.b64 	%rd87, %rd86, 2;
	add.s64 	%rd88, %rd1, %rd87;
	ld.global.f32 	%f78, [%rd88];
	setp.leu.f32 	%p29, %f87, %f78;
	@%p29 bra 	$L__BB0_230;
	st.global.f32 	[%rd50], %f78;
	ld.global.u32 	%r222, [%rd3];
	mul.wide.s32 	%rd89, %r222, 12;
	add.s64 	%rd90, %rd2, %rd89;
	st.global.f32 	[%rd90], %f1;
	add.s32 	%r223, %r449, %r7;
	cvt.rn.f32.s32 	%f88, %r223;
	ld.global.u32 	%r224, [%rd3];
	mul.wide.s32 	%rd91, %r224, 12;
	add.s64 	%rd92, %rd2, %rd91;
	st.global.f32 	[%rd92+4], %f88;
$L__BB0_230:
	add.s32 	%r449, %r449, 1;
	add.s32 	%r450, %r450, 1;
	setp.ne.s32 	%p30, %r450, %r173;
	@%p30 bra 	$L__BB0_227;
$L__BB0_231:
	ret;

}
	// .globl	_Z21PearsonDistanceKernelPfS_iiiiiii
.visible .entry _Z21PearsonDistanceKernelPfS_iiiiiii(
	.param .u64 .ptr .align 1 _Z21PearsonDistanceKernelPfS_iiiiiii_param_0,
	.param .u64 .ptr .align 1 _Z21PearsonDistanceKernelPfS_iiiiiii_param_1,
	.param .u32 _Z21PearsonDistanceKernelPfS_iiiiiii_param_2,
	.param .u32 _Z21PearsonDistanceKernelPfS_iiiiiii_param_3,
	.param .u32 _Z21PearsonDistanceKernelPfS_iiiiiii_param_4,
	.param .u32 _Z21PearsonDistanceKernelPfS_iiiiiii_param_5,
	.param .u32 _Z21PearsonDistanceKernelPfS_iiiiiii_param_6,
	.param .u32 _Z21PearsonDistanceKernelPfS_iiiiiii_param_7,
	.param .u32 _Z21PearsonDistanceKernelPfS_iiiiiii_param_8
)
{
	.reg .pred 	%p<54>;
	.reg .b32 	%r<54>;
	.reg .b32 	%f<316>;
	.reg .b64 	%rd<11>;
	// demoted variable
	.shared .align 4 .b8 _ZZ21PearsonDistanceKernelPfS_iiiiiiiE2Xs[1024];
	// demoted variable
	.shared .align 4 .b8 _ZZ21PearsonDistanceKernelPfS_iiiiiiiE2Ys[1024];
	ld.param.u64 	%rd2, [_Z21PearsonDistanceKernelPfS_iiiiiii_param_0];
	ld.param.u64 	%rd3, [_Z21PearsonDistanceKernelPfS_iiiiiii_param_1];
	ld.param.u32 	%r23, [_Z21PearsonDistanceKernelPfS_iiiiiii_param_2];
	ld.param.u32 	%r27, [_Z21PearsonDistanceKernelPfS_iiiiiii_param_3];
	ld.param.u32 	%r28, [_Z21PearsonDistanceKernelPfS_iiiiiii_param_4];
	ld.param.u32 	%r24, [_Z21PearsonDistanceKernelPfS_iiiiiii_param_6];
	ld.param.u32 	%r25, [_Z21PearsonDistanceKernelPfS_iiiiiii_param_7];
	ld.param.u32 	%r26, [_Z21PearsonDistanceKernelPfS_iiiiiii_param_8];
	mov.u32 	%r1, %ctaid.x;
	mov.u32 	%r2, %ctaid.y;
	mov.u32 	%r3, %tid.x;
	mov.u32 	%r4, %tid.y;
	shr.s32 	%r29, %r23, 31;
	shr.u32 	%r30, %r29, 28;
	add.s32 	%r31, %r23, %r30;
	shr.s32 	%r32, %r31, 4;
	mad.lo.s32 	%r5, %r28, %r32, %r1;
	mad.lo.s32 	%r33, %r32, %r27, %r2;
	shl.b32 	%r6, %r33, 4;
	mul.lo.s32 	%r53, %r6, %r24;
	setp.lt.s32 	%p2, %r24, 1;
	mov.f32 	%f231, 0f00000000;
	mov.f32 	%f232, %f231;
	mov.f32 	%f233, %f231;
	mov.f32 	%f234, %f231;
	mov.f32 	%f235, %f231;
	@%p2 bra 	$L__BB1_35;
	cvta.to.global.u64 	%rd1, %rd2;
	shl.b32 	%r34, %r4, 6;
	mov.u32 	%r35, _ZZ21PearsonDistanceKernelPfS_iiiiiiiE2Ys;
	add.s32 	%r8, %r35, %r34;
	shl.b32 	%r36, %r3, 2;
	add.s32 	%r9, %r8, %r36;
	shl.b32 	%r37, %r3, 6;
	mov.u32 	%r38, _ZZ21PearsonDistanceKernelPfS_iiiiiiiE2Xs;
	add.s32 	%r39, %r38, %r37;
	shl.b32 	%r40, %r4, 2;
	add.s32 	%r10, %r39, %r40;
	add.s32 	%r41, %r26, -16;
	add.s32 	%r11, %r41, %r53;
	sub.s32 	%r12, %r24, %r41;
	mad.lo.s32 	%r13, %r3, -60, %r39;
	add.s32 	%r42, %r4, %r6;
	mad.lo.s32 	%r52, %r24, %r42, %r3;
	shl.b32 	%r43, %r5, 4;
	add.s32 	%r44, %r4, %r43;
	mad.lo.s32 	%r51, %r24, %r44, %r3;
	add.s32 	%r16, %r53, %r24;
	mov.f32 	%f235, 0f00000000;
	mov.f32 	%f234, %f235;
	mov.f32 	%f233, %f235;
	mov.f32 	%f232, %f235;
	mov.f32 	%f231, %f235;
$L__BB1_2:
	setp.lt.s32 	%p3, %r12, 1;
	setp.eq.s32 	%p4, %r25, 0;
	mul.wide.s32 	%rd4, %r52, 4;
	add.s64 	%rd5, %rd1, %rd4;
	mul.wide.s32 	%rd6, %r51, 4;
	add.s64 	%rd7, %rd1, %rd6;
	ld.global.f32 	%f173, [%rd5];
	st.shared.f32 	[%r9], %f173;
	ld.global.f32 	%f174, [%rd7];
	st.shared.f32 	[%r10], %f174;
	bar.sync 	0;
	setp.lt.s32 	%p5, %r53, %r11;
	or.pred  	%p1, %p4, %p5;
	not.pred 	%p6, %p1;
	and.pred  	%p7, %p6, %p3;
	@%p7 bra 	$L__BB1_4;
	ld.shared.f32 	%f175, [%r13];
	add.f32 	%f231, %f231, %f175;
	ld.shared.f32 	%f176, [%r8];
	add.f32 	%f232, %f232, %f176;
	fma.rn.f32 	%f233, %f175, %f175, %f233;
	fma.rn.f32 	%f234, %f176, %f176, %f234;
	fma.rn.f32 	%f235, %f175, %f176, %f235;
$L__BB1_4:
	setp.lt.s32 	%p8, %r12, 2;
	and.pred  	%p10, %p6, %p8;
	@%p10 bra 	$L__BB1_6;
	ld.shared.f32 	%f177, [%r13+64];
	add.f32 	%f231, %f231, %f177;
	ld.shared.f32 	%f178, [%r8+4];
	add.f32 	%f232, %f232, %f178;
	fma.rn.f32 	%f233, %f177, %f177, %f233;
	fma.rn.f32 	%f234, %f178, %f178, %f234;
	fma.rn.f32 	%f235, %f177, %f178, %f235;
$L__BB1_6:
	setp.lt.s32 	%p11, %r12, 3;
	and.pred  	%p13, %p6, %p11;
	@%p13 bra 	$L__BB1_8;
	ld.shared.f32 	%f179, [%r13+128];
	add.f32 	%f231, %f231, %f179;
	ld.shared.f32 	%f180, [%r8+8];
	add.f32 	%f232, %f232, %f180;
	fma.rn.f32 	%f233, %f179, %f179, %f233;
	fma.rn.f32 	%f234, %f180, %f180, %f234;
	fma.rn.f32 	%f235, %f179, %f180, %f235;
$L__BB1_8:
	setp.lt.s32 	%p14, %r12, 4;
	and.pred  	%p16, %p6, %p14;
	@%p16 bra 	$L__BB1_10;
	ld.shared.f32 	%f181, [%r13+192];
	add.f32 	%f231, %f231, %f181;
	ld.shared.f32 	%f182, [%r8+12];
	add.f32 	%f232, %f232, %f182;
	fma.rn.f32 	%f233, %f181, %f181, %f233;
	fma.rn.f32 	%f234, %f182, %f182, %f234;
	fma.rn.f32 	%f235, %f181, %f182, %f235;
$L__BB1_10:
	setp.lt.s32 	%p17, %r12, 5;
	and.pred  	%p19, %p6, %p17;
	@%p19 bra 	$L__BB1_12;
	ld.shared.f32 	%f183, [%r13+256];
	add.f32 	%f231, %f231, %f183;
	ld.shared.f32 	%f184, [%r8+16];
	add.f32 	%f232, %f232, %f184;
	fma.rn.f32 	%f233, %f183, %f183, %f233;
	fma.rn.f32 	%f234, %f184, %f184, %f234;
	fma.rn.f32 	%f235, %f183, %f184, %f235;
$L__BB1_12:
	setp.lt.s32 	%p20, %r12, 6;
	and.pred  	%p22, %p6, %p20;
	@%p22 bra 	$L__BB1_14;
	ld.shared.f32 	%f185, [%r13+320];
	add.f32 	%f231, %f231, %f185;
	ld.shared.f32 	%f186, [%r8+20];
	add.f32 	%f232, %f232, %f186;
	fma.rn.f32 	%f233, %f185, %f185, %f233;
	fma.rn.f32 	%f234, %f186, %f186, %f234;
	fma.rn.f32 	%f235, %f185, %f186, %f235;
$L__BB1_14:
	setp.lt.s32 	%p23, %r12, 7;
	and.pred  	%p25, %p6, %p23;
	@%p25 bra 	$L__BB1_16;
	ld.shared.f32 	%f187, [%r13+384];
	add.f32 	%f231, %f231, %f187;
	ld.shared.f32 	%f188, [%r8+24];
	add.f32 	%f232, %f232, %f188;
	fma.rn.f32 	%f233, %f187, %f187, %f233;
	fma.rn.f32 	%f234, %f188, %f188, %f234;
	fma.rn.f32 	%f235, %f187, %f188, %f235;
$L__BB1_16:
	setp.lt.s32 	%p26, %r12, 8;
	and.pred  	%p28, %p6, %p26;
	@%p28 bra 	$L__BB1_18;
	ld.shared.f32 	%f189, [%r13+448];
	add.f32 	%f231, %f231, %f189;
	ld.shared.f32 	%f190, [%r8+28];
	add.f32 	%f232, %f232, %f190;
	fma.rn.f32 	%f233, %f189, %f189, %f233;
	fma.rn.f32 	%f234, %f190, %f190, %f234;
	fma.rn.f32 	%f235, %f189, %f190, %f235;
$L__BB1_18:
	setp.lt.s32 	%p29, %r12, 9;
	and.pred  	%p31, %p6, %p29;
	@%p31 bra 	$L__BB1_20;
	ld.shared.f32 	%f191, [%r13+512];
	add.f32 	%f231, %f231, %f191;
	ld.shared.f32 	%f192, [%r8+32];
	add.f32 	%f232, %f232, %f192;
	fma.rn.f32 	%f233, %f191, %f191, %f233;
	fma.rn.f32 	%f234, %f192, %f192, %f234;
	fma.rn.f32 	%f235, %f191, %f192, %f235;
$L__BB1_20:
	setp.lt.s32 	%p32, %r12, 10;
	and.pred  	%p34, %p6, %p32;
	@%p34 bra 	$L__BB1_22;
	ld.shared.f32 	%f193, [%r13+576];
	add.f32 	%f231, %f231, %f193;
	ld.shared.f32 	%f194, [%r8+36];
	add.f32 	%f232, %f232, %f194;
	fma.rn.f32 	%f233, %f193, %f193, %f233;
	fma.rn.f32 	%f234, %f194, %f194, %f234;
	fma.rn.f32 	%f235, %f193, %f194, %f235;
$L__BB1_22:
	setp.lt.s32 	%p35, %r12, 11;
	and.pred  	%p37, %p6, %p35;
	@%p37 bra 	$L__BB1_24;
	ld.shared.f32 	%f195, [%r13+640];
	add.f32 	%f231, %f231, %f195;
	ld.shared.f32 	%f196, [%r8+40];
	add.f32 	%f232, %f232, %f196;
	fma.rn.f32 	%f233, %f195, %f195, %f233;
	fma.rn.f32 	%f234, %f196, %f196, %f234;
	fma.rn.f32 	%f235, %f195, %f196, %f235;
$L__BB1_24:
	setp.lt.s32 	%p38, %r12, 12;
	and.pred  	%p40, %p6, %p38;
	@%p40 bra 	$L__BB1_26;
	ld.shared.f32 	%f197, [%r13+704];
	add.f32 	%f231, %f231, %f197;
	ld.shared.f32 	%f198, [%r8+44];
	add.f32 	%f232, %f232, %f198;
	fma.rn.f32 	%f233, %f197, %f197, %f233;
	fma.rn.f32 	%f234, %f198, %f198, %f234;
	fma.rn.f32 	%f235, %f197, %f198, %f235;
$L__BB1_26:
	setp.lt.s32 	%p41, %r12, 13;
	and.pred  	%p43, %p6, %p41;
	@%p43 bra 	$L__BB1_28;
	ld.shared.f32 	%f199, [%r13+768];
	add.f32 	%f231, %f231, %f199;
	ld.shared.f32 	%f200, [%r8+48];
	add.f32 	%f232, %f232, %f200;
	fma.rn.f32 	%f233, %f199, %f199, %f233;
	fma.rn.f32 	%f234, %f200, %f200, %f234;
	fma.rn.f32 	%f235, %f199, %f200, %f235;
$L__BB1_28:
	setp.lt.s32 	%p44, %r12, 14;
	and.pred  	%p46, %p6, %p44;
	@%p46 bra 	$L__BB1_30;
	ld.shared.f32 	%f201, [%r13+832];
	add.f32 	%f231, %f231, %f201;
	ld.shared.f32 	%f202, [%r8+52];
	add.f32 	%f232, %f232, %f202;
	fma.rn.f32 	%f233, %f201, %f201, %f233;
	fma.rn.f32 	%f234, %f202, %f202, %f234;
	fma.rn.f32 	%f235, %f201, %f202, %f235;
$L__BB1_30:
	setp.lt.s32 	%p47, %r12, 15;
	and.pred  	%p49, %p6, %p47;
	@%p49 bra 	$L__BB1_32;
	ld.shared.f32 	%f203, [%r13+896];
	add.f32 	%f231, %f231, %f203;
	ld.shared.f32 	%f204, [%r8+56];
	add.f32 	%f232, %f232, %f204;
	fma.rn.f32 	%f233, %f203, %f203, %f233;
	fma.rn.f32 	%f234, %f204, %f204, %f234;
	fma.rn.f32 	%f235, %f203, %f204, %f235;
$L__BB1_32:
	setp.lt.s32 	%p50, %r12, 16;
	and.pred  	%p52, %p6, %p50;
	@%p52 bra 	$L__BB1_34;
	ld.shared.f32 	%f205, [%r13+960];
	add.f32 	%f231, %f231, %f205;
	ld.shared.f32 	%f206, [%r8+60];
	add.f32 	%f232, %f232, %f206;
	fma.rn.f32 	%f233, %f205, %f205, %f233;
	fma.rn.f32 	%f234, %f206, %f206, %f234;
	fma.rn.f32 	%f235, %f205, %f206, %f235;
$L__BB1_34:
	bar.sync 	0;
	add.s32 	%r53, %r53, 16;
	add.s32 	%r52, %r52, 16;
	add.s32 	%r51, %r51, 16;
	setp.lt.s32 	%p53, %r53, %r16;
	@%p53 bra 	$L__BB1_2;
$L__BB1_35:
	cvta.to.global.u64 	%rd8, %rd3;
	cvt.rn.f32.s32 	%f207, %r24;
	div.rn.f32 	%f208, %f231, %f207;
	div.rn.f32 	%f209, %f232, %f207;
	mul.f32 	%f210, %f208, %f208;
	mul.f32 	%f211, %f210, %f207;
	sub.f32 	%f212, %f233, %f211;
	add.s32 	%r45, %r24, -1;
	cvt.rn.f32.s32 	%f213, %r45;
	div.rn.f32 	%f214, %f212, %f213;
	mul.f32 	%f215, %f209, %f209;
	mul.f32 	%f216, %f215, %f207;
	sub.f32 	%f217, %f234, %f216;
	div.rn.f32 	%f218, %f217, %f213;
	mul.f32 	%f219, %f208, %f209;
	mul.f32 	%f220, %f219, %f207;
	sub.f32 	%f221, %f235, %f220;
	div.rn.f32 	%f222, %f221, %f213;
	mul.f32 	%f223, %f214, %f218;
	sqrt.rn.f32 	%f224, %f223;
	div.rn.f32 	%f225, %f222, %f224;
	shl.b32 	%r46, %r2, 4;
	shl.b32 	%r47, %r1, 4;
	add.s32 	%r48, %r46, %r4;
	add.s32 	%r49, %r47, %r3;
	mad.lo.s32 	%r50, %r48, %r23, %r49;
	mul.wide.s32 	%rd9, %r50, 4;
	add.s64 	%rd10, %rd8, %rd9;
	st.global.f32 	[%rd10], %f225;
	ret;

}


// ===== COMPILED SASS (sm_100) =====

	.target	sm_100

	.elftype	@"ET_EXEC"


//--------------------- .note.nv.tkinfo           --------------------------
	.section	.note.nv.tkinfo,"",@"SHT_NOTE"
	.sectionflags	@"SHF_NOTE_NV_TKINFO"
	.tkinfo
        /*0018*/ 	.word	0x00000002
        /*0030*/ 	.string	""
        /*0030*/ 	.string	"ptxas"
        /*0030*/ 	.string	"Cuda compilation tools, release 13.0, V13.0.88"
        /*0030*/ 	.string	"Build cuda_13.0.r13.0/compiler.36424714_0"
        /*0030*/ 	.string	"-arch sm_100 -m 64 "



//--------------------- .note.nv.cuinfo           --------------------------
	.section	.note.nv.cuinfo,"",@"SHT_NOTE"
	.sectionflags	@"SHF_NOTE_NV_CUINFO"
        /*0018*/ 	.short	0x0002
        /*001a*/ 	.short	0x0064
        /*001c*/ 	.short	0x0082
	.zero		2


//--------------------- .nv.info                  --------------------------
	.section	.nv.info,"",@"SHT_CUDA_INFO"
	.align	4


	//----- nvinfo : EIATTR_REGCOUNT
	.align		4
        /*0000*/ 	.byte	0x04, 0x2f
        /*0002*/ 	.short	(.L_1 - .L_0)
	.align		4
.L_0:
        /*0004*/ 	.word	index@(_Z9kNNKernelPfP6float3Piiiiiiiiii)
        /*0008*/ 	.word	0x00000020


	//----- nvinfo : EIATTR_FRAME_SIZE
	.align		4
.L_1:
        /*000c*/ 	.byte	0x04, 0x11
        /*000e*/ 	.short	(.L_3 - .L_2)
	.align		4
.L_2:
        /*0010*/ 	.word	index@(_Z9kNNKernelPfP6float3Piiiiiiiiii)
        /*0014*/ 	.word	0x00000000


	//----- nvinfo : EIATTR_REGCOUNT
	.align		4
.L_3:
        /*0018*/ 	.byte	0x04, 0x2f
        /*001a*/ 	.short	(.L_5 - .L_4)
	.align		4
.L_4:
        /*001c*/ 	.word	index@(_Z21PearsonDistanceKernelPfS_iiiiiii)
        /*0020*/ 	.word	0x0000001c


	//----- nvinfo : EIATTR_FRAME_SIZE
	.align		4
.L_5:
        /*0024*/ 	.byte	0x04, 0x11
        /*0026*/ 	.short	(.L_7 - .L_6)
	.align		4
.L_6:
        /*0028*/ 	.word	index@($__internal_1_$__cuda_sm3x_div_rn_noftz_f32_slowpath)
        /*002c*/ 	.word	0x00000000


	//----- nvinfo : EIATTR_FRAME_SIZE
	.align		4
.L_7:
        /*0030*/ 	.byte	0x04, 0x11
        /*0032*/ 	.short	(.L_9 - .L_8)
	.align		4
.L_8:
        /*0034*/ 	.word	index@($__internal_0_$__cuda_sm20_sqrt_rn_f32_slowpath)
        /*0038*/ 	.word	0x00000000


	//----- nvinfo : EIATTR_FRAME_SIZE
	.align		4
.L_9:
        /*003c*/ 	.byte	0x04, 0x11
        /*003e*/ 	.short	(.L_11 - .L_10)
	.align		4
.L_10:
        /*0040*/ 	.word	index@(_Z21PearsonDistanceKernelPfS_iiiiiii)
        /*0044*/ 	.word	0x00000000


	//----- nvinfo : EIATTR_MIN_STACK_SIZE
	.align		4
.L_11:
        /*0048*/ 	.byte	0x04, 0x12
        /*004a*/ 	.short	(.L_13 - .L_12)
	.align		4
.L_12:
        /*004c*/ 	.word	index@(_Z21PearsonDistanceKernelPfS_iiiiiii)
        /*0050*/ 	.word	0x00000000


	//----- nvinfo : EIATTR_MIN_STACK_SIZE
	.align		4
.L_13:
        /*0054*/ 	.byte	0x04, 0x12
        /*0056*/ 	.short	(.L_15 - .L_14)
	.align		4
.L_14:
        /*0058*/ 	.word	index@(_Z9kNNKernelPfP6float3Piiiiiiiiii)
        /*005c*/ 	.word	0x00000000
.L_15:


//--------------------- .nv.compat                --------------------------
	.section	.nv.compat,"",@"SHT_CUDA_COMPAT_INFO"
	.align	4
        /*0000*/ 	.byte	0x02, 0x09, 0x00, 0x00, 0x02, 0x02, 0x01, 0x00, 0x02, 0x05, 0x05, 0x00, 0x03, 0x07, 0x01, 0x01
        /*0010*/ 	.byte	0x02, 0x03, 0x00, 0x00, 0x02, 0x06, 0x01, 0x00, 0x04, 0x0b, 0x08, 0x00, 0x01, 0x00, 0x00, 0x00
        /*0020*/ 	.byte	0x00, 0x00, 0x00, 0x00


//--------------------- .nv.info._Z21PearsonDistanceKernelPfS_iiiiiii --------------------------
	.section	.nv.info._Z21PearsonDistanceKernelPfS_iiiiiii,"",@"SHT_CUDA_INFO"
	.sectionflags	@""
	.align	4


	//----- nvinfo : EIATTR_CUDA_API_VERSION
	.align		4
        /*0000*/ 	.byte	0x04, 0x37
        /*0002*/ 	.short	(.L_17 - .L_16)
.L_16:
        /*0004*/ 	.word	0x00000082


	//----- nvinfo : EIATTR_KPARAM_INFO
	.align		4
.L_17:
        /*0008*/ 	.byte	0x04, 0x17
        /*000a*/ 	.short	(.L_19 - .L_18)
.L_18:
        /*000c*/ 	.word	0x00000000
        /*0010*/ 	.short	0x0008
        /*0012*/ 	.short	0x0028
        /*0014*/ 	.byte	0x00, 0xf0, 0x11, 0x00


	//----- nvinfo : EIATTR_KPARAM_INFO
	.align		4
.L_19:
        /*0018*/ 	.byte	0x04, 0x17
        /*001a*/ 	.short	(.L_21 - .L_20)
.L_20:
        /*001c*/ 	.word	0x00000000
        /*0020*/ 	.short	0x0007
        /*0022*/ 	.short	0x0024
        /*0024*/ 	.byte	0x00, 0xf0, 0x11, 0x00


	//----- nvinfo : EIATTR_KPARAM_INFO
	.align		4
.L_21:
        /*0028*/ 	.byte	0x04, 0x17
        /*002a*/ 	.short	(.L_23 - .L_22)
.L_22:
        /*002c*/ 	.word	0x00000000
        /*0030*/ 	.short	0x0006
        /*0032*/ 	.short	0x0020
        /*0034*/ 	.byte	0x00, 0xf0, 0x11, 0x00


	//----- nvinfo : EIATTR_KPARAM_INFO
	.align		4
.L_23:
        /*0038*/ 	.byte	0x04, 0x17
        /*003a*/ 	.short	(.L_25 - .L_24)
.L_24:
        /*003c*/ 	.word	0x00000000
        /*0040*/ 	.short	0x0005
        /*0042*/ 	.short	0x001c
        /*0044*/ 	.byte	0x00, 0xf0, 0x11, 0x00


	//----- nvinfo : EIATTR_KPARAM_INFO
	.align		4
.L_25:
        /*0048*/ 	.byte	0x04, 0x17
        /*004a*/ 	.short	(.L_27 - .L_26)
.L_26:
        /*004c*/ 	.word	0x00000000
        /*0050*/ 	.short	0x0004
        /*0052*/ 	.short	0x0018
        /*0054*/ 	.byte	0x00, 0xf0, 0x11, 0x00


	//----- nvinfo : EIATTR_KPARAM_INFO
	.align		4
.L_27:
        /*0058*/ 	.byte	0x04, 0x17
        /*005a*/ 	.short	(.L_29 - .L_28)
.L_28:
        /*005c*/ 	.word	0x00000000
        /*0060*/ 	.short	0x0003
        /*0062*/ 	.short	0x0014
        /*0064*/ 	.byte	0x00, 0xf0, 0x11, 0x00


	//----- nvinfo : EIATTR_KPARAM_INFO
	.align		4
.L_29:
        /*0068*/ 	.byte	0x04, 0x17
        /*006a*/ 	.short	(.L_31 - .L_30)
.L_30:
        /*006c*/ 	.word	0x00000000
        /*0070*/ 	.short	0x0002
        /*0072*/ 	.short	0x0010
        /*0074*/ 	.byte	0x00, 0xf0, 0x11, 0x00


	//----- nvinfo : EIATTR_KPARAM_INFO
	.align		4
.L_31:
        /*0078*/ 	.byte	0x04, 0x17
        /*007a*/ 	.short	(.L_33 - .L_32)
.L_32:
        /*007c*/ 	.word	0x00000000
        /*0080*/ 	.short	0x0001
        /*0082*/ 	.short	0x0008
        /*0084*/ 	.byte	0x00, 0xf5, 0x21, 0x00


	//----- nvinfo : EIATTR_KPARAM_INFO
	.align		4
.L_33:
        /*0088*/ 	.byte	0x04, 0x17
        /*008a*/ 	.short	(.L_35 - .L_34)
.L_34:
        /*008c*/ 	.word	0x00000000
        /*0090*/ 	.short	0x0000
        /*0092*/ 	.short	0x0000
        /*0094*/ 	.byte	0x00, 0xf5, 0x21, 0x00


	//----- nvinfo : EIATTR_SPARSE_MMA_MASK
	.align		4
.L_35:
        /*0098*/ 	.byte	0x03, 0x50
        /*009a*/ 	.short	0x0000


	//----- nvinfo : EIATTR_MAXREG_COUNT
	.align		4
        /*009c*/ 	.byte	0x03, 0x1b
        /*009e*/ 	.short	0x00ff


	//----- nvinfo : EIATTR_NUM_BARRIERS
	.align		4
        /*00a0*/ 	.byte	0x02, 0x4c
        /*00a2*/ 	.byte	0x01
	.zero		1


	//----- nvinfo : EIATTR_MERCURY_ISA_VERSION
	.align		4
        /*00a4*/ 	.byte	0x03, 0x5f
        /*00a6*/ 	.short	0x0101


	//----- nvinfo : EIATTR_VRC_CTA_INIT_COUNT
	.align		4
        /*00a8*/ 	.byte	0x02, 0x4a
	.zero		1
	.zero		1


	//----- nvinfo : EIATTR_EXIT_INSTR_OFFSETS
	.align		4
        /*00ac*/ 	.byte	0x04, 0x1c
        /*00ae*/ 	.short	(.L_37 - .L_36)


	//   ....[0]....
.L_36:
        /*00b0*/ 	.word	0x000014d0


	//----- nvinfo : EIATTR_CRS_STACK_SIZE
	.align		4
.L_37:
        /*00b4*/ 	.byte	0x04, 0x1e
        /*00b6*/ 	.short	(.L_39 - .L_38)
.L_38:
        /*00b8*/ 	.word	0x00000000


	//----- nvinfo : EIATTR_CBANK_PARAM_SIZE
	.align		4
.L_39:
        /*00bc*/ 	.byte	0x03, 0x19
        /*00be*/ 	.short	0x002c


	//----- nvinfo : EIATTR_PARAM_CBANK
	.align		4
        /*00c0*/ 	.byte	0x04, 0x0a
        /*00c2*/ 	.short	(.L_41 - .L_40)
	.align		4
.L_40:
        /*00c4*/ 	.word	index@(.nv.constant0._Z21PearsonDistanceKernelPfS_iiiiiii)
        /*00c8*/ 	.short	0x0380
        /*00ca*/ 	.short	0x002c


	//----- nvinfo : EIATTR_SW_WAR
	.align		4
.L_41:
        /*00cc*/ 	.byte	0x04, 0x36
        /*00ce*/ 	.short	(.L_43 - .L_42)
.L_42:
        /*00d0*/ 	.word	0x00000008
.L_43:


//--------------------- .nv.info._Z9kNNKernelPfP6float3Piiiiiiiiii --------------------------
	.section	.nv.info._Z9kNNKernelPfP6float3Piiiiiiiiii,"",@"SHT_CUDA_INFO"
	.sectionflags	@""
	.align	4


	//----- nvinfo : EIATTR_CUDA_API_VERSION
	.align		4
        /*0000*/ 	.byte	0x04, 0x37
        /*0002*/ 	.short	(.L_45 - .L_44)
.L_44:
        /*0004*/ 	.word	0x00000082


	//----- nvinfo : EIATTR_KPARAM_INFO
	.align		4
.L_45:
        /*0008*/ 	.byte	0x04, 0x17
        /*000a*/ 	.short	(.L_47 - .L_46)
.L_46:
        /*000c*/ 	.word	0x00000000
        /*0010*/ 	.short	0x000b
        /*0012*/ 	.short	0x0038
        /*0014*/ 	.byte	0x00, 0xf0, 0x11, 0x00


	//----- nvinfo : EIATTR_KPARAM_INFO
	.align		4
.L_47:
        /*0018*/ 	.byte	0x04, 0x17
        /*001a*/ 	.short	(.L_49 - .L_48)
.L_48:
        /*001c*/ 	.word	0x00000000
        /*0020*/ 	.short	0x000a
        /*0022*/ 	.short	0x0034
        /*0024*/ 	.byte	0x00, 0xf0, 0x11, 0x00


	//----- nvinfo : EIATTR_KPARAM_INFO
	.align		4
.L_49:
        /*0028*/ 	.byte	0x04, 0x17
        /*002a*/ 	.short	(.L_51 - .L_50)
.L_50:
        /*002c*/ 	.word	0x00000000
        /*0030*/ 	.short	0x0009
        /*0032*/ 	.short	0x0030
        /*0034*/ 	.byte	0x00, 0xf0, 0x11, 0x00


	//----- nvinfo : EIATTR_KPARAM_INFO
	.align		4
.L_51:
        /*0038*/ 	.byte	0x04, 0x17
        /*003a*/ 	.short	(.L_53 - .L_52)
.L_52:
        /*003c*/ 	.word	0x00000000
        /*0040*/ 	.short	0x0008
        /*0042*/ 	.short	0x002c
        /*0044*/ 	.byte	0x00, 0xf0, 0x11, 0x00


	//----- nvinfo : EIATTR_KPARAM_INFO
	.align		4
.L_53:
        /*0048*/ 	.byte	0x04, 0x17
        /*004a*/ 	.short	(.L_55 - .L_54)
.L_54:
        /*004c*/ 	.word	0x00000000
        /*0050*/ 	.short	0x0007
        /*0052*/ 	.short	0x0028
        /*0054*/ 	.byte	0x00, 0xf0, 0x11, 0x00


	//----- nvinfo : EIATTR_KPARAM_INFO
	.align		4
.L_55:
        /*0058*/ 	.byte	0x04, 0x17
        /*005a*/ 	.short	(.L_57 - .L_56)
.L_56:
        /*005c*/ 	.word	0x00000000
        /*0060*/ 	.short	0x0006
        /*0062*/ 	.short	0x0024
        /*0064*/ 	.byte	0x00, 0xf0, 0x11, 0x00


	//----- nvinfo : EIATTR_KPARAM_INFO
	.align		4
.L_57:
        /*0068*/ 	.byte	0x04, 0x17
        /*006a*/ 	.short	(.L_59 - .L_58)
.L_58:
        /*006c*/ 	.word	0x00000000
        /*0070*/ 	.short	0x0005
        /*0072*/ 	.short	0x0020
        /*0074*/ 	.byte	0x00, 0xf0, 0x11, 0x00


	//----- nvinfo : EIATTR_KPARAM_INFO
	.align		4
.L_59:
        /*0078*/ 	.byte	0x04, 0x17
        /*007a*/ 	.short	(.L_61 - .L_60)
.L_60:
        /*007c*/ 	.word	0x00000000
        /*0080*/ 	.short	0x0004
        /*0082*/ 	.short	0x001c
        /*0084*/ 	.byte	0x00, 0xf0, 0x11, 0x00


	//----- nvinfo : EIATTR_KPARAM_INFO
	.align		4
.L_61:
        /*0088*/ 	.byte	0x04, 0x17
        /*008a*/ 	.short	(.L_63 - .L_62)
.L_62:
        /*008c*/ 	.word	0x00000000
        /*0090*/ 	.short	0x0003
        /*0092*/ 	.short	0x0018
        /*0094*/ 	.byte	0x00, 0xf0, 0x11, 0x00


	//----- nvinfo : EIATTR_KPARAM_INFO
	.align		4
.L_63:
        /*0098*/ 	.byte	0x04, 0x17
        /*009a*/ 	.short	(.L_65 - .L_64)
.L_64:
        /*009c*/ 	.word	0x00000000
        /*00a0*/ 	.short	0x0002
        /*00a2*/ 	.short	0x0010
        /*00a4*/ 	.byte	0x00, 0xf5, 0x21, 0x00


	//----- nvinfo : EIATTR_KPARAM_INFO
	.align		4
.L_65:
        /*00a8*/ 	.byte	0x04, 0x17
        /*00aa*/ 	.short	(.L_67 - .L_66)
.L_66:
        /*00ac*/ 	.word	0x00000000
        /*00b0*/ 	.short	0x0001
        /*00b2*/ 	.short	0x0008
        /*00b4*/ 	.byte	0x00, 0xf5, 0x21, 0x00


	//----- nvinfo : EIATTR_KPARAM_INFO
	.align		4
.L_67:
        /*00b8*/ 	.byte	0x04, 0x17
        /*00ba*/ 	.short	(.L_69 - .L_68)
.L_68:
        /*00bc*/ 	.word	0x00000000
        /*00c0*/ 	.short	0x0000
        /*00c2*/ 	.short	0x0000
        /*00c4*/ 	.byte	0x00, 0xf5, 0x21, 0x00


	//----- nvinfo : EIATTR_SPARSE_MMA_MASK
	.align		4
.L_69:
        /*00c8*/ 	.byte	0x03, 0x50
        /*00ca*/ 	.short	0x0000


	//----- nvinfo : EIATTR_MAXREG_COUNT
	.align		4
        /*00cc*/ 	.byte	0x03, 0x1b
        /*00ce*/ 	.short	0x00ff


	//----- nvinfo : EIATTR_MERCURY_ISA_VERSION
	.align		4
        /*00d0*/ 	.byte	0x03, 0x5f
        /*00d2*/ 	.short	0x0101


	//----- nvinfo : EIATTR_VRC_CTA_INIT_COUNT
	.align		4
        /*00d4*/ 	.byte	0x02, 0x4a
	.zero		1
	.zero		1


	//----- nvinfo : EIATTR_EXIT_INSTR_OFFSETS
	.align		4
        /*00d8*/ 	.byte	0x04, 0x1c
        /*00da*/ 	.short	(.L_71 - .L_70)


	//   ....[0]....
.L_70:
        /*00dc*/ 	.word	0x00000070


	//   ....[1]....
        /*00e0*/ 	.word	0x000000d0


	//   ....[2]....
        /*00e4*/ 	.word	0x000008e0


	//   ....[3]....
        /*00e8*/ 	.word	0x00000f50


	//   ....[4]....
        /*00ec*/ 	.word	0x00001630


	//   ....[5]....
        /*00f0*/ 	.word	0x00001840


	//   ....[6]....
        /*00f4*/ 	.word	0x00001e90


	//   ....[7]....
        /*00f8*/ 	.word	0x00002080


	//   ....[8]....
        /*00fc*/ 	.word	0x00002720


	//   ....[9]....
        /*0100*/ 	.word	0x00002da0


	//   ....[10]....
        /*0104*/ 	.word	0x00003410


	//   ....[11]....
        /*0108*/ 	.word	0x00003a00


	//   ....[12]....
        /*010c*/ 	.word	0x00003d30


	//   ....[13]....
        /*0110*/ 	.word	0x00003df0


	//   ....[14]....
        /*0114*/ 	.word	0x00003ea0


	//   ....[15]....
        /*0118*/ 	.word	0x000044a0


	//   ....[16]....
        /*011c*/ 	.word	0x00004680


	//   ....[17]....
        /*0120*/ 	.word	0x00004cd0


	//   ....[18]....
        /*0124*/ 	.word	0x00004ee0


	//----- nvinfo : EIATTR_CRS_STACK_SIZE
	.align		4
.L_71:
        /*0128*/ 	.byte	0x04, 0x1e
        /*012a*/ 	.short	(.L_73 - .L_72)
.L_72:
        /*012c*/ 	.word	0x00000000


	//----- nvinfo : EIATTR_CBANK_PARAM_SIZE
	.align		4
.L_73:
        /*0130*/ 	.byte	0x03, 0x19
        /*0132*/ 	.short	0x003c


	//----- nvinfo : EIATTR_PARAM_CBANK
	.align		4
        /*0134*/ 	.byte	0x04, 0x0a
        /*0136*/ 	.short	(.L_75 - .L_74)
	.align		4
.L_74:
        /*0138*/ 	.word	index@(.nv.constant0._Z9kNNKernelPfP6float3Piiiiiiiiii)
        /*013c*/ 	.short	0x0380
        /*013e*/ 	.short	0x003c


	//----- nvinfo : EIATTR_SW_WAR
	.align		4
.L_75:
        /*0140*/ 	.byte	0x04, 0x36
        /*0142*/ 	.short	(.L_77 - .L_76)
.L_76:
        /*0144*/ 	.word	0x00000008
.L_77:


//--------------------- .nv.callgraph             --------------------------
	.section	.nv.callgraph,"",@"SHT_CUDA_CALLGRAPH"
	.align	4
	.sectionentsize	8
	.align		4
        /*0000*/ 	.word	0x00000000
	.align		4
        /*0004*/ 	.word	0xffffffff
	.align		4
        /*0008*/ 	.word	0x00000000
	.align		4
        /*000c*/ 	.word	0xfffffffe
	.align		4
        /*0010*/ 	.word	0x00000000
	.align		4
        /*0014*/ 	.word	0xfffffffd
	.align		4
        /*0018*/ 	.word	0x00000000
	.align		4
        /*001c*/ 	.word	0xfffffffc


//--------------------- .text._Z21PearsonDistanceKernelPfS_iiiiiii --------------------------
	.section	.text._Z21PearsonDistanceKernelPfS_iiiiiii,"ax",@progbits
	.align	128
        .global         _Z21PearsonDistanceKernelPfS_iiiiiii
        .type           _Z21PearsonDistanceKernelPfS_iiiiiii,@function
        .size           _Z21PearsonDistanceKernelPfS_iiiiiii,(.L_x_142 - _Z21PearsonDistanceKernelPfS_iiiiiii)
        .other          _Z21PearsonDistanceKernelPfS_iiiiiii,@"STO_CUDA_ENTRY STV_DEFAULT"
_Z21PearsonDistanceKernelPfS_iiiiiii:
.text._Z21PearsonDistanceKernelPfS_iiiiiii:
[----:B------:R-:W-:Y:S08]  /*0000*/  LDC R1, c[0x0][0x37c] ;  /* 0x0000df00ff017b82 */ /* 0x000ff00000000800 */
[----:B------:R-:W0:Y:S01]  /*0010*/  LDC.64 R8, c[0x0][0x390] ;  /* 0x0000e400ff087b82 */ /* 0x000e220000000a00 */
[----:B------:R-:W1:Y:S01]  /*0020*/  S2R R6, SR_CTAID.Y ;  /* 0x0000000000067919 */ /* 0x000e620000002600 */
[----:B------:R-:W2:Y:S01]  /*0030*/  LDCU UR7, c[0x0][0x3a0] ;  /* 0x00007400ff0777ac */ /* 0x000ea20008000800 */
[----:B------:R-:W-:Y:S01]  /*0040*/  HFMA2 R7, -RZ, RZ, 0, 0 ;  /* 0x00000000ff077431 */ /* 0x000fe200000001ff */
[----:B------:R-:W-:Y:S01]  /*0050*/  MOV R15, RZ ;  /* 0x000000ff000f7202 */ /* 0x000fe20000000f00 */
[----:B------:R-:W3:Y:S01]  /*0060*/  S2R R5, SR_CTAID.X ;  /* 0x0000000000057919 */ /* 0x000ee20000002500 */
[----:B------:R-:W3:Y:S01]  /*0070*/  LDCU UR4, c[0x0][0x398] ;  /* 0x00007300ff0477ac */ /* 0x000ee20008000800 */
[----:B------:R-:W-:Y:S01]  /*0080*/  CS2R R12, SRZ ;  /* 0x00000000000c7805 */ /* 0x000fe2000001ff00 */
[----:B------:R-:W4:Y:S01]  /*0090*/  S2R R4, SR_TID.X ;  /* 0x0000000000047919 */ /* 0x000f220000002100 */
[----:B------:R-:W0:Y:S01]  /*00a0*/  LDCU.64 UR8, c[0x0][0x358] ;  /* 0x00006b00ff0877ac */ /* 0x000e220008000a00 */
[----:B------:R-:W0:Y:S01]  /*00b0*/  S2R R2, SR_TID.Y ;  /* 0x0000000000027919 */ /* 0x000e220000002200 */
[----:B--2---:R-:W-:Y:S01]  /*00c0*/  UISETP.GE.AND UP0, UPT, UR7, 0x1, UPT ;  /* 0x000000010700788c */ /* 0x004fe2000bf06270 */
[----:B0-----:R-:W-:-:S04]  /*00d0*/  SHF.R.S32.HI R3, RZ, 0x1f, R8 ;  /* 0x0000001fff037819 */ /* 0x001fc80000011408 */
[----:B------:R-:W-:-:S04]  /*00e0*/  LEA.HI R3, R3, R8, RZ, 0x4 ;  /* 0x0000000803037211 */ /* 0x000fc800078f20ff */
[----:B------:R-:W-:Y:S01]  /*00f0*/  SHF.R.S32.HI R0, RZ, 0x4, R3 ;  /* 0x00000004ff007819 */ /* 0x000fe20000011403 */
[----:B------:R-:W-:-:S04]  /*0100*/  HFMA2 R3, -RZ, RZ, 0, 0 ;  /* 0x00000000ff037431 */ /* 0x000fc800000001ff */
[C---:B-1----:R-:W-:Y:S02]  /*0110*/  IMAD R8, R0.reuse, R9, R6 ;  /* 0x0000000900087224 */ /* 0x042fe400078e0206 */
[----:B---3--:R-:W-:Y:S01]  /*0120*/  IMAD R9, R0, UR4, R5 ;  /* 0x0000000400097c24 */ /* 0x008fe2000f8e0205 */
[----:B----4-:R-:W-:Y:S06]  /*0130*/  BRA.U !UP0, `(.L_x_0) ;  /* 0x0000000d08107547 */ /* 0x010fec000b800000 */
[----:B------:R-:W0:Y:S01]  /*0140*/  S2UR UR6, SR_CgaCtaId ;  /* 0x00000000000679c3 */ /* 0x000e220000008800 */
[----:B------:R-:W-:Y:S01]  /*0150*/  UMOV UR4, 0x400 ;  /* 0x0000040000047882 */ /* 0x000fe20000000000 */
[-C--:B------:R-:W-:Y:S01]  /*0160*/  LEA R9, R9, R2.reuse, 0x4 ;  /* 0x0000000209097211 */ /* 0x080fe200078e20ff */
[----:B------:R-:W-:Y:S01]  /*0170*/  UIADD3 UR5, UPT, UPT, UR4, 0x400, URZ ;  /* 0x0000040004057890 */ /* 0x000fe2000fffe0ff */
[----:B------:R-:W-:Y:S02]  /*0180*/  SHF.L.U32 R11, R8, 0x4, RZ ;  /* 0x00000004080b7819 */ /* 0x000fe400000006ff */
[----:B------:R-:W-:Y:S02]  /*0190*/  CS2R R12, SRZ ;  /* 0x00000000000c7805 */ /* 0x000fe4000001ff00 */
[----:B------:R-:W-:Y:S01]  /*01a0*/  MOV R7, RZ ;  /* 0x000000ff00077202 */ /* 0x000fe20000000f00 */
[----:B------:R-:W-:Y:S01]  /*01b0*/  IMAD R17, R9, UR7, R4 ;  /* 0x0000000709117c24 */ /* 0x000fe2000f8e0204 */
[----:B------:R-:W1:Y:S01]  /*01c0*/  LDC R10, c[0x0][0x3a8] ;  /* 0x0000ea00ff0a7b82 */ /* 0x000e620000000800 */
[C---:B------:R-:W-:Y:S01]  /*01d0*/  IADD3 R19, PT, PT, R11.reuse, R2, RZ ;  /* 0x000000020b137210 */ /* 0x040fe20007ffe0ff */
[----:B------:R-:W-:Y:S01]  /*01e0*/  IMAD R0, R11, UR7, RZ ;  /* 0x000000070b007c24 */ /* 0x000fe2000f8e02ff */
[----:B------:R-:W-:-:S02]  /*01f0*/  MOV R15, RZ ;  /* 0x000000ff000f7202 */ /* 0x000fc40000000f00 */
[----:B------:R-:W-:Y:S01]  /*0200*/  MOV R3, RZ ;  /* 0x000000ff00037202 */ /* 0x000fe20000000f00 */
[----:B------:R-:W-:Y:S01]  /*0210*/  IMAD R19, R19, UR7, R4 ;  /* 0x0000000713137c24 */ /* 0x000fe2000f8e0204 */
[----:B------:R-:W-:Y:S01]  /*0220*/  IADD3 R21, PT, PT, R0, UR7, RZ ;  /* 0x0000000700157c10 */ /* 0x000fe2000fffe0ff */
[----:B0-----:R-:W-:Y:S02]  /*0230*/  ULEA UR4, UR6, UR4, 0x18 ;  /* 0x0000000406047291 */ /* 0x001fe4000f8ec0ff */
[----:B------:R-:W-:-:S04]  /*0240*/  ULEA UR5, UR6, UR5, 0x18 ;  /* 0x0000000506057291 */ /* 0x000fc8000f8ec0ff */
[----:B------:R-:W-:Y:S02]  /*0250*/  LEA R9, R4, UR4, 0x6 ;  /* 0x0000000404097c11 */ /* 0x000fe4000f8e30ff */
[----:B-1----:R-:W-:Y:S02]  /*0260*/  IADD3 R11, PT, PT, R10, -0x10, RZ ;  /* 0xfffffff00a0b7810 */ /* 0x002fe40007ffe0ff */
[----:B------:R-:W-:Y:S01]  /*0270*/  LEA R25, R2, UR5, 0x6 ;  /* 0x0000000502197c11 */ /* 0x000fe2000f8e30ff */
[----:B------:R-:W-:Y:S01]  /*0280*/  IMAD R20, R4, -0x3c, R9 ;  /* 0xffffffc404147824 */ /* 0x000fe200078e0209 */
[----:B------:R-:W-:Y:S02]  /*0290*/  IADD3 R23, PT, PT, R0, R11, RZ ;  /* 0x0000000b00177210 */ /* 0x000fe40007ffe0ff */
[----:B------:R-:W-:Y:S02]  /*02a0*/  IADD3 R14, PT, PT, -R11, UR7, RZ ;  /* 0x000000070b0e7c10 */ /* 0x000fe4000fffe1ff */
[----:B------:R-:W-:-:S02]  /*02b0*/  LEA R16, R2, R9, 0x2 ;  /* 0x0000000902107211 */ /* 0x000fc400078e10ff */
[----:B------:R-:W-:-:S07]  /*02c0*/  LEA R18, R4, R25, 0x2 ;  /* 0x0000001904127211 */ /* 0x000fce00078e10ff */
.L_x_17:
[----:B0-----:R-:W0:Y:S08]  /*02d0*/  LDC.64 R10, c[0x0][0x380] ;  /* 0x0000e000ff0a7b82 */ /* 0x001e300000000a00 */
[----:B------:R-:W1:Y:S01]  /*02e0*/  LDC R22, c[0x0][0x3a4] ;  /* 0x0000e900ff167b82 */ /* 0x000e620000000800 */
[----:B0-----:R-:W-:-:S04]  /*02f0*/  IMAD.WIDE R8, R19, 0x4, R10 ;  /* 0x0000000413087825 */ /* 0x001fc800078e020a */
[----:B------:R-:W-:Y:S02]  /*0300*/  IMAD.WIDE R10, R17, 0x4, R10 ;  /* 0x00000004110a7825 */ /* 0x000fe400078e020a */
[----:B------:R0:W2:Y:S04]  /*0310*/  LDG.E R9, desc[UR8][R8.64] ;  /* 0x0000000808097981 */ /* 0x0000a8000c1e1900 */
[----:B------:R-:W3:Y:S01]  /*0320*/  LDG.E R11, desc[UR8][R10.64] ;  /* 0x000000080a0b7981 */ /* 0x000ee2000c1e1900 */
[----:B------:R-:W-:Y:S02]  /*0330*/  ISETP.GE.AND P0, PT, R0, R23, PT ;  /* 0x000000170000720c */ /* 0x000fe40003f06270 */
[----:B------:R-:W-:Y:S02]  /*0340*/  ISETP.LT.AND P5, PT, R14, 0x1, PT ;  /* 0x000000010e00780c */ /* 0x000fe40003fa1270 */
[----:B-1----:R-:W-:-:S02]  /*0350*/  ISETP.EQ.OR P0, PT, R22, RZ, !P0 ;  /* 0x000000ff1600720c */ /* 0x002fc40004702670 */
[C---:B------:R-:W-:Y:S02]  /*0360*/  ISETP.LT.AND P6, PT, R14.reuse, 0x6, PT ;  /* 0x000000060e00780c */ /* 0x040fe40003fc1270 */
[C---:B------:R-:W-:Y:S02]  /*0370*/  ISETP.LT.AND P4, PT, R14.reuse, 0x2, PT ;  /* 0x000000020e00780c */ /* 0x040fe40003f81270 */
[----:B0-----:R-:W-:Y:S02]  /*0380*/  P2R R8, PR, RZ, 0x40 ;  /* 0x00000040ff087803 */ /* 0x001fe40000000000 */
[C---:B------:R-:W-:Y:S02]  /*0390*/  ISETP.LT.AND P6, PT, R14.reuse, 0x7, PT ;  /* 0x000000070e00780c */ /* 0x040fe40003fc1270 */
[C---:B------:R-:W-:Y:S02]  /*03a0*/  ISETP.LT.AND P1, PT, R14.reuse, 0x3, PT ;  /* 0x000000030e00780c */ /* 0x040fe40003f21270 */
[----:B------:R-:W-:-:S02]  /*03b0*/  ISETP.LT.AND P2, PT, R14, 0x4, PT ;  /* 0x000000040e00780c */ /* 0x000fc40003f41270 */
[----:B------:R-:W-:Y:S02]  /*03c0*/  ISETP.LT.AND P3, PT, R14, 0x5, PT ;  /* 0x000000050e00780c */ /* 0x000fe40003f61270 */
[----:B------:R-:W-:Y:S01]  /*03d0*/  P2R R8, PR, RZ, 0x40 ;  /* 0x00000040ff087803 */ /* 0x000fe20000000000 */
[----:B--2---:R0:W-:Y:S04]  /*03e0*/  STS [R18], R9 ;  /* 0x0000000912007388 */ /* 0x0041e80000000800 */
[----:B---3--:R0:W-:Y:S01]  /*03f0*/  STS [R16], R11 ;  /* 0x0000000b10007388 */ /* 0x0081e20000000800 */
[----:B------:R-:W-:Y:S06]  /*0400*/  BAR.SYNC.DEFER_BLOCKING 0x0 ;  /* 0x0000000000007b1d */ /* 0x000fec0000010000 */
[----:B------:R-:W-:Y:S05]  /*0410*/  @!P0 BRA P5, `(.L_x_1) ;  /* 0x00000000001c8947 */ /* 0x000fea0002800000 */
[----:B------:R-:W1:Y:S04]  /*0420*/  LDS R8, [R20] ;  /* 0x0000000014087984 */ /* 0x000e680000000800 */
[----:B0-----:R-:W0:Y:S01]  /*0430*/  LDS R9, [R25] ;  /* 0x0000000019097984 */ /* 0x001e220000000800 */
[----:B-1----:R-:W-:Y:S01]  /*0440*/  FADD R3, R3, R8 ;  /* 0x0000000803037221 */ /* 0x002fe20000000000 */
[C---:B------:R-:W-:Y:S01]  /*0450*/  FFMA R13, R8.reuse, R8, R13 ;  /* 0x00000008080d7223 */ /* 0x040fe2000000000d */
[-C--:B0-----:R-:W-:Y:S01]  /*0460*/  FFMA R7, R8, R9.reuse, R7 ;  /* 0x0000000908077223 */ /* 0x081fe20000000007 */
[----:B------:R-:W-:Y:S01]  /*0470*/  FADD R15, R15, R9 ;  /* 0x000000090f0f7221 */ /* 0x000fe20000000000 */
[----:B------:R-:W-:-:S07]  /*0480*/  FFMA R12, R9, R9, R12 ;  /* 0x00000009090c7223 */ /* 0x000fce000000000c */
.L_x_1:
[----:B------:R-:W-:-:S04]  /*0490*/  ISETP.LT.AND P5, PT, R14, 0x8, PT ;  /* 0x000000080e00780c */ /* 0x000fc80003fa1270 */
[----:B------:R-:W-:Y:S01]  /*04a0*/  P2R R8, PR, RZ, 0x20 ;  /* 0x00000020ff087803 */ /* 0x000fe20000000000 */
[----:B------:R-:W-:Y:S08]  /*04b0*/  @!P0 BRA P4, `(.L_x_2) ;  /* 0x00000000001c8947 */ /* 0x000ff00002000000 */
[----:B------:R-:W1:Y:S04]  /*04c0*/  LDS R8, [R20+0x40] ;  /* 0x0000400014087984 */ /* 0x000e680000000800 */
[----:B0-----:R-:W0:Y:S01]  /*04d0*/  LDS R9, [R25+0x4] ;  /* 0x0000040019097984 */ /* 0x001e220000000800 */
[----:B-1----:R-:W-:Y:S01]  /*04e0*/  FADD R3, R3, R8 ;  /* 0x0000000803037221 */ /* 0x002fe20000000000 */
[C---:B------:R-:W-:Y:S01]  /*04f0*/  FFMA R13, R8.reuse, R8, R13 ;  /* 0x00000008080d7223 */ /* 0x040fe2000000000d */
[-C--:B0-----:R-:W-:Y:S01]  /*0500*/  FFMA R7, R8, R9.reuse, R7 ;  /* 0x0000000908077223 */ /* 0x081fe20000000007 */
[----:B------:R-:W-:Y:S01]  /*0510*/  FADD R15, R15, R9 ;  /* 0x000000090f0f7221 */ /* 0x000fe20000000000 */
[----:B------:R-:W-:-:S07]  /*0520*/  FFMA R12, R9, R9, R12 ;  /* 0x00000009090c7223 */ /* 0x000fce000000000c */
.L_x_2:
[----:B------:R-:W-:Y:S01]  /*0530*/  ISETP.LT.AND P4, PT, R14, 0x9, PT ;  /* 0x000000090e00780c */ /* 0x000fe20003f81270 */
[----:B------:R-:W-:-:S12]  /*0540*/  @!P0 BRA P1, `(.L_x_3) ;  /* 0x00000000001c8947 */ /* 0x000fd80000800000 */
[----:B------:R-:W1:Y:S04]  /*0550*/  LDS R8, [R20+0x80] ;  /* 0x0000800014087984 */ /* 0x000e680000000800 */
[----:B0-----:R-:W0:Y:S01]  /*0560*/  LDS R9, [R25+0x8] ;  /* 0x0000080019097984 */ /* 0x001e220000000800 */
[----:B-1----:R-:W-:Y:S01]  /*0570*/  FADD R3, R3, R8 ;  /* 0x0000000803037221 */ /* 0x002fe20000000000 */
[C---:B------:R-:W-:Y:S01]  /*0580*/  FFMA R13, R8.reuse, R8, R13 ;  /* 0x00000008080d7223 */ /* 0x040fe2000000000d */
[-C--:B0-----:R-:W-:Y:S01]  /*0590*/  FFMA R7, R8, R9.reuse, R7 ;  /* 0x0000000908077223 */ /* 0x081fe20000000007 */
[----:B------:R-:W-:Y:S01]  /*05a0*/  FADD R15, R15, R9 ;  /* 0x000000090f0f7221 */ /* 0x000fe20000000000 */
[----:B------:R-:W-:-:S07]  /*05b0*/  FFMA R12, R9, R9, R12 ;  /* 0x00000009090c7223 */ /* 0x000fce000000000c */
.L_x_3:
        /* <DEDUP_REMOVED lines=9> */
.L_x_4:
        /* <DEDUP_REMOVED lines=10> */
.L_x_5:
[C---:B------:R-:W-:Y:S02]  /*06f0*/  ISETP.LT.AND P1, PT, R14.reuse, 0x6, PT ;  /* 0x000000060e00780c */ /* 0x040fe40003f21270 */
[----:B------:R-:W-:-:S04]  /*0700*/  ISETP.LT.AND P2, PT, R14, 0xc, PT ;  /* 0x0000000c0e00780c */ /* 0x000fc80003f41270 */
[----:B------:R-:W-:-:S07]  /*0710*/  P2R R8, PR, RZ, 0x4 ;  /* 0x00000004ff087803 */ /* 0x000fce0000000000 */
[----:B------:R-:W-:Y:S05]  /*0720*/  @!P0 BRA P1, `(.L_x_6) ;  /* 0x00000000001c8947 */ /* 0x000fea0000800000 */
[----:B------:R-:W1:Y:S04]  /*0730*/  LDS R8, [R20+0x140] ;  /* 0x0001400014087984 */ /* 0x000e680000000800 */
[----:B0-----:R-:W0:Y:S01]  /*0740*/  LDS R9, [R25+0x14] ;  /* 0x0000140019097984 */ /* 0x001e220000000800 */
[----:B-1----:R-:W-:Y:S01]  /*0750*/  FADD R3, R3, R8 ;  /* 0x0000000803037221 */ /* 0x002fe20000000000 */
[C---:B------:R-:W-:Y:S01]  /*0760*/  FFMA R13, R8.reuse, R8, R13 ;  /* 0x00000008080d7223 */ /* 0x040fe2000000000d */
[-C--:B0-----:R-:W-:Y:S01]  /*0770*/  FFMA R7, R8, R9.reuse, R7 ;  /* 0x0000000908077223 */ /* 0x081fe20000000007 */
[----:B------:R-:W-:Y:S01]  /*0780*/  FADD R15, R15, R9 ;  /* 0x000000090f0f7221 */ /* 0x000fe20000000000 */
[----:B------:R-:W-:-:S07]  /*0790*/  FFMA R12, R9, R9, R12 ;  /* 0x00000009090c7223 */ /* 0x000fce000000000c */
.L_x_6:
[C---:B------:R-:W-:Y:S02]  /*07a0*/  ISETP.LT.AND P2, PT, R14.reuse, 0x7, PT ;  /* 0x000000070e00780c */ /* 0x040fe40003f41270 */
[----:B------:R-:W-:-:S11]  /*07b0*/  ISETP.LT.AND P1, PT, R14, 0xd, PT ;  /* 0x0000000d0e00780c */ /* 0x000fd60003f21270 */
        /* <DEDUP_REMOVED lines=8> */
.L_x_7:
        /* <DEDUP_REMOVED lines=10> */
.L_x_8:
        /* <DEDUP_REMOVED lines=9> */
.L_x_9:
        /* <DEDUP_REMOVED lines=9> */
.L_x_10:
[----:B------:R-:W-:-:S13]  /*0a00*/  ISETP.LT.AND P5, PT, R14, 0xb, PT ;  /* 0x0000000b0e00780c */ /* 0x000fda0003fa1270 */
        /* <DEDUP_REMOVED lines=8> */
.L_x_11:
        /* <DEDUP_REMOVED lines=9> */
.L_x_12:
        /* <DEDUP_REMOVED lines=8> */
.L_x_13:
        /* <DEDUP_REMOVED lines=8> */
.L_x_14:
        /* <DEDUP_REMOVED lines=8> */
.L_x_15:
        /* <DEDUP_REMOVED lines=8> */
.L_x_16:
[----:B------:R-:W-:Y:S01]  /*0d20*/  IADD3 R0, PT, PT, R0, 0x10, RZ ;  /* 0x0000001000007810 */ /* 0x000fe20007ffe0ff */
[----:B------:R-:W-:Y:S01]  /*0d30*/  BAR.SYNC.DEFER_BLOCKING 0x0 ;  /* 0x0000000000007b1d */ /* 0x000fe20000010000 */
[----:B------:R-:W-:Y:S02]  /*0d40*/  IADD3 R19, PT, PT, R19, 0x10, RZ ;  /* 0x0000001013137810 */ /* 0x000fe40007ffe0ff */
[----:B------:R-:W-:Y:S02]  /*0d50*/  ISETP.GE.AND P0, PT, R0, R21, PT ;  /* 0x000000150000720c */ /* 0x000fe40003f06270 */
[----:B------:R-:W-:-:S11]  /*0d60*/  IADD3 R17, PT, PT, R17, 0x10, RZ ;  /* 0x0000001011117810 */ /* 0x000fd60007ffe0ff */
[----:B------:R-:W-:Y:S05]  /*0d70*/  @!P0 BRA `(.L_x_17) ;  /* 0xfffffff400548947 */ /* 0x000fea000383ffff */
.L_x_0:
[----:B------:R-:W1:Y:S01]  /*0d80*/  LDCU UR4, c[0x0][0x3a0] ;  /* 0x00007400ff0477ac */ /* 0x000e620008000800 */
[----:B------:R-:W-:Y:S01]  /*0d90*/  BSSY.RECONVERGENT B0, `(.L_x_18) ;  /* 0x000000f000007945 */ /* 0x000fe20003800200 */
[----:B-1----:R-:W-:-:S04]  /*0da0*/  I2FP.F32.S32 R10, UR4 ;  /* 0x00000004000a7c45 */ /* 0x002fc80008201400 */
[----:B0-----:R-:W0:Y:S08]  /*0db0*/  MUFU.RCP R9, R10 ;  /* 0x0000000a00097308 */ /* 0x001e300000001000 */
[----:B------:R-:W1:Y:S01]  /*0dc0*/  FCHK P0, R3, R10 ;  /* 0x0000000a03007302 */ /* 0x000e620000000000 */
[----:B0-----:R-:W-:-:S04]  /*0dd0*/  FFMA R0, -R10, R9, 1 ;  /* 0x3f8000000a007423 */ /* 0x001fc80000000109 */
[----:B------:R-:W-:-:S04]  /*0de0*/  FFMA R0, R9, R0, R9 ;  /* 0x0000000009007223 */ /* 0x000fc80000000009 */
[----:B------:R-:W-:-:S04]  /*0df0*/  FFMA R11, R0, R3, RZ ;  /* 0x00000003000b7223 */ /* 0x000fc800000000ff */
[----:B------:R-:W-:-:S04]  /*0e00*/  FFMA R8, -R10, R11, R3 ;  /* 0x0000000b0a087223 */ /* 0x000fc80000000103 */
[----:B------:R-:W-:Y:S01]  /*0e10*/  FFMA R11, R0, R8, R11 ;  /* 0x00000008000b7223 */ /* 0x000fe2000000000b */
[----:B-1----:R-:W-:Y:S06]  /*0e20*/  @!P0 BRA `(.L_x_19) ;  /* 0x0000000000148947 */ /* 0x002fec0003800000 */
[----:B------:R-:W-:Y:S02]  /*0e30*/  MOV R0, R3 ;  /* 0x0000000300007202 */ /* 0x000fe40000000f00 */
[----:B------:R-:W-:Y:S02]  /*0e40*/  MOV R3, R10 ;  /* 0x0000000a00037202 */ /* 0x000fe40000000f00 */
[----:B------:R-:W-:-:S07]  /*0e50*/  MOV R8, 0xe70 ;  /* 0x00000e7000087802 */ /* 0x000fce0000000f00 */
[----:B------:R-:W-:Y:S05]  /*0e60*/  CALL.REL.NOINC `($__internal_1_$__cuda_sm3x_div_rn_noftz_f32_slowpath) ;  /* 0x0000000400f47944 */ /* 0x000fea0003c00000 */
[----:B------:R-:W-:-:S07]  /*0e70*/  MOV R11, R0 ;  /* 0x00000000000b7202 */ /* 0x000fce0000000f00 */
.L_x_19:
[----:B------:R-:W-:Y:S05]  /*0e80*/  BSYNC.RECONVERGENT B0 ;  /* 0x0000000000007941 */ /* 0x000fea0003800200 */
.L_x_18:
[----:B------:R-:W0:Y:S01]  /*0e90*/  MUFU.RCP R3, R10 ;  /* 0x0000000a00037308 */ /* 0x000e220000001000 */
[----:B------:R-:W-:Y:S07]  /*0ea0*/  BSSY.RECONVERGENT B0, `(.L_x_20) ;  /* 0x000000d000007945 */ /* 0x000fee0003800200 */
        /* <DEDUP_REMOVED lines=12> */
.L_x_21:
[----:B------:R-:W-:Y:S05]  /*0f70*/  BSYNC.RECONVERGENT B0 ;  /* 0x0000000000007941 */ /* 0x000fea0003800200 */
.L_x_20:
[----:B------:R-:W0:Y:S01]  /*0f80*/  LDCU UR4, c[0x0][0x3a0] ;  /* 0x00007400ff0477ac */ /* 0x000e220008000800 */
[----:B------:R-:W-:Y:S01]  /*0f90*/  FMUL R0, R11, R11 ;  /* 0x0000000b0b007220 */ /* 0x000fe20000400000 */
[----:B------:R-:W-:Y:S03]  /*0fa0*/  BSSY.RECONVERGENT B0, `(.L_x_22) ;  /* 0x000000f000007945 */ /* 0x000fe60003800200 */
[----:B------:R-:W-:Y:S01]  /*0fb0*/  FFMA R0, R10, -R0, R13 ;  /* 0x800000000a007223 */ /* 0x000fe2000000000d */
[----:B0-----:R-:W-:-:S06]  /*0fc0*/  UIADD3 UR4, UPT, UPT, UR4, -0x1, URZ ;  /* 0xffffffff04047890 */ /* 0x001fcc000fffe0ff */
[----:B------:R-:W-:-:S04]  /*0fd0*/  I2FP.F32.S32 R3, UR4 ;  /* 0x0000000400037c45 */ /* 0x000fc80008201400 */
[----:B------:R-:W0:Y:S08]  /*0fe0*/  MUFU.RCP R8, R3 ;  /* 0x0000000300087308 */ /* 0x000e300000001000 */
[----:B------:R-:W1:Y:S01]  /*0ff0*/  FCHK P0, R0, R3 ;  /* 0x0000000300007302 */ /* 0x000e620000000000 */
[----:B0-----:R-:W-:-:S04]  /*1000*/  FFMA R9, -R3, R8, 1 ;  /* 0x3f80000003097423 */ /* 0x001fc80000000108 */
[----:B------:R-:W-:-:S04]  /*1010*/  FFMA R9, R8, R9, R8 ;  /* 0x0000000908097223 */ /* 0x000fc80000000008 */
[----:B------:R-:W-:-:S04]  /*1020*/  FFMA R8, R0, R9, RZ ;  /* 0x0000000900087223 */ /* 0x000fc800000000ff */
[----:B------:R-:W-:-:S04]  /*1030*/  FFMA R13, -R3, R8, R0 ;  /* 0x00000008030d7223 */ /* 0x000fc80000000100 */
[----:B------:R-:W-:Y:S01]  /*1040*/  FFMA R13, R9, R13, R8 ;  /* 0x0000000d090d7223 */ /* 0x000fe20000000008 */
[----:B-1----:R-:W-:Y:S06]  /*1050*/  @!P0 BRA `(.L_x_23) ;  /* 0x00000000000c8947 */ /* 0x002fec0003800000 */
[----:B------:R-:W-:-:S07]  /*1060*/  MOV R8, 0x1080 ;  /* 0x0000108000087802 */ /* 0x000fce0000000f00 */
[----:B------:R-:W-:Y:S05]  /*1070*/  CALL.REL.NOINC `($__internal_1_$__cuda_sm3x_div_rn_noftz_f32_slowpath) ;  /* 0x0000000400707944 */ /* 0x000fea0003c00000 */
[----:B------:R-:W-:-:S07]  /*1080*/  MOV R13, R0 ;  /* 0x00000000000d7202 */ /* 0x000fce0000000f00 */
.L_x_23:
[----:B------:R-:W-:Y:S05]  /*1090*/  BSYNC.RECONVERGENT B0 ;  /* 0x0000000000007941 */ /* 0x000fea0003800200 */
.L_x_22:
[----:B------:R-:W0:Y:S01]  /*10a0*/  MUFU.RCP R0, R3 ;  /* 0x0000000300007308 */ /* 0x000e220000001000 */
[----:B------:R-:W-:Y:S01]  /*10b0*/  FMUL R9, R14, R14 ;  /* 0x0000000e0e097220 */ /* 0x000fe20000400000 */
[----:B------:R-:W-:Y:S03]  /*10c0*/  BSSY.RECONVERGENT B0, `(.L_x_24) ;  /* 0x000000d000007945 */ /* 0x000fe60003800200 */
[----:B------:R-:W-:-:S04]  /*10d0*/  FFMA R8, R10, -R9, R12 ;  /* 0x800000090a087223 */ /* 0x000fc8000000000c */
        /* <DEDUP_REMOVED lines=8> */
[----:B------:R-:W-:-:S07]  /*1160*/  MOV R8, 0x1180 ;  /* 0x0000118000087802 */ /* 0x000fce0000000f00 */
[----:B------:R-:W-:Y:S05]  /*1170*/  CALL.REL.NOINC `($__internal_1_$__cuda_sm3x_div_rn_noftz_f32_slowpath) ;  /* 0x0000000400307944 */ /* 0x000fea0003c00000 */
[----:B------:R-:W-:-:S07]  /*1180*/  MOV R12, R0 ;  /* 0x00000000000c7202 */ /* 0x000fce0000000f00 */
.L_x_25:
[----:B------:R-:W-:Y:S05]  /*1190*/  BSYNC.RECONVERGENT B0 ;  /* 0x0000000000007941 */ /* 0x000fea0003800200 */
.L_x_24:
        /* <DEDUP_REMOVED lines=15> */
.L_x_27:
[----:B------:R-:W-:Y:S05]  /*1290*/  BSYNC.RECONVERGENT B0 ;  /* 0x0000000000007941 */ /* 0x000fea0003800200 */
.L_x_26:
[----:B------:R-:W-:Y:S01]  /*12a0*/  FMUL R0, R12, R13 ;  /* 0x0000000d0c007220 */ /* 0x000fe20000400000 */
[----:B------:R-:W-:Y:S03]  /*12b0*/  BSSY.RECONVERGENT B0, `(.L_x_28) ;  /* 0x000000c000007945 */ /* 0x000fe60003800200 */
[----:B------:R0:W1:Y:S01]  /*12c0*/  MUFU.RSQ R9, R0 ;  /* 0x0000000000097308 */ /* 0x0000620000001400 */
[----:B------:R-:W-:-:S04]  /*12d0*/  IADD3 R3, PT, PT, R0, -0xd000000, RZ ;  /* 0xf300000000037810 */ /* 0x000fc80007ffe0ff */
[----:B------:R-:W-:-:S13]  /*12e0*/  ISETP.GT.U32.AND P0, PT, R3, 0x727fffff, PT ;  /* 0x727fffff0300780c */ /* 0x000fda0003f04070 */
[----:B01----:R-:W-:Y:S05]  /*12f0*/  @!P0 BRA `(.L_x_29) ;  /* 0x00000000000c8947 */ /* 0x003fea0003800000 */
[----:B------:R-:W-:-:S07]  /*1300*/  MOV R12, 0x1320 ;  /* 0x00001320000c7802 */ /* 0x000fce0000000f00 */
[----:B------:R-:W-:Y:S05]  /*1310*/  CALL.REL.NOINC `($__internal_0_$__cuda_sm20_sqrt_rn_f32_slowpath) ;  /* 0x0000000000707944 */ /* 0x000fea0003c00000 */
[----:B------:R-:W-:Y:S05]  /*1320*/  BRA `(.L_x_30) ;  /* 0x0000000000107947 */ /* 0x000fea0003800000 */
.L_x_29:
[----:B------:R-:W-:Y:S01]  /*1330*/  FMUL.FTZ R3, R0, R9 ;  /* 0x0000000900037220 */ /* 0x000fe20000410000 */
[----:B------:R-:W-:-:S03]  /*1340*/  FMUL.FTZ R8, R9, 0.5 ;  /* 0x3f00000009087820 */ /* 0x000fc60000410000 */
[----:B------:R-:W-:-:S04]  /*1350*/  FFMA R0, -R3, R3, R0 ;  /* 0x0000000303007223 */ /* 0x000fc80000000100 */
[----:B------:R-:W-:-:S07]  /*1360*/  FFMA R3, R0, R8, R3 ;  /* 0x0000000800037223 */ /* 0x000fce0000000003 */
.L_x_30:
[----:B------:R-:W-:Y:S05]  /*1370*/  BSYNC.RECONVERGENT B0 ;  /* 0x0000000000007941 */ /* 0x000fea0003800200 */
.L_x_28:
[----:B------:R-:W0:Y:S01]  /*1380*/  MUFU.RCP R0, R3 ;  /* 0x0000000300007308 */ /* 0x000e220000001000 */
[----:B------:R-:W-:Y:S07]  /*1390*/  BSSY.RECONVERGENT B0, `(.L_x_31) ;  /* 0x000000c000007945 */ /* 0x000fee0003800200 */
[----:B------:R-:W1:Y:S01]  /*13a0*/  FCHK P0, R7, R3 ;  /* 0x0000000307007302 */ /* 0x000e620000000000 */
[----:B0-----:R-:W-:-:S04]  /*13b0*/  FFMA R9, R0, -R3, 1 ;  /* 0x3f80000000097423 */ /* 0x001fc80000000803 */
[----:B------:R-:W-:-:S04]  /*13c0*/  FFMA R0, R0, R9, R0 ;  /* 0x0000000900007223 */ /* 0x000fc80000000000 */
[----:B------:R-:W-:-:S04]  /*13d0*/  FFMA R8, R0, R7, RZ ;  /* 0x0000000700087223 */ /* 0x000fc800000000ff */
[----:B------:R-:W-:-:S04]  /*13e0*/  FFMA R9, R8, -R3, R7 ;  /* 0x8000000308097223 */ /* 0x000fc80000000007 */
[----:B------:R-:W-:Y:S01]  /*13f0*/  FFMA R11, R0, R9, R8 ;  /* 0x00000009000b7223 */ /* 0x000fe20000000008 */
[----:B-1----:R-:W-:Y:S06]  /*1400*/  @!P0 BRA `(.L_x_32) ;  /* 0x0000000000108947 */ /* 0x002fec0003800000 */
[----:B------:R-:W-:Y:S02]  /*1410*/  MOV R0, R7 ;  /* 0x0000000700007202 */ /* 0x000fe40000000f00 */
[----:B------:R-:W-:-:S07]  /*1420*/  MOV R8, 0x1440 ;  /* 0x0000144000087802 */ /* 0x000fce0000000f00 */
[----:B------:R-:W-:Y:S05]  /*1430*/  CALL.REL.NOINC `($__internal_1_$__cuda_sm3x_div_rn_noftz_f32_slowpath) ;  /* 0x0000000000807944 */ /* 0x000fea0003c00000 */
[----:B------:R-:W-:-:S07]  /*1440*/  MOV R11, R0 ;  /* 0x00000000000b7202 */ /* 0x000fce0000000f00 */
.L_x_32:
[----:B------:R-:W-:Y:S05]  /*1450*/  BSYNC.RECONVERGENT B0 ;  /* 0x0000000000007941 */ /* 0x000fea0003800200 */
.L_x_31:
[----:B------:R-:W0:Y:S01]  /*1460*/  LDC.64 R8, c[0x0][0x388] ;  /* 0x0000e200ff087b82 */ /* 0x000e220000000a00 */
[----:B------:R-:W1:Y:S01]  /*1470*/  LDCU UR4, c[0x0][0x390] ;  /* 0x00007200ff0477ac */ /* 0x000e620008000800 */
[----:B------:R-:W-:Y:S02]  /*1480*/  LEA R2, R6, R2, 0x4 ;  /* 0x0000000206027211 */ /* 0x000fe400078e20ff */
[----:B------:R-:W-:-:S05]  /*1490*/  LEA R5, R5, R4, 0x4 ;  /* 0x0000000405057211 */ /* 0x000fca00078e20ff */
[----:B-1----:R-:W-:-:S04]  /*14a0*/  IMAD R3, R2, UR4, R5 ;  /* 0x0000000402037c24 */ /* 0x002fc8000f8e0205 */
[----:B0-----:R-:W-:-:S05]  /*14b0*/  IMAD.WIDE R2, R3, 0x4, R8 ;  /* 0x0000000403027825 */ /* 0x001fca00078e0208 */
[----:B------:R-:W-:Y:S01]  /*14c0*/  STG.E desc[UR8][R2.64], R11 ;  /* 0x0000000b02007986 */ /* 0x000fe2000c101908 */
[----:B------:R-:W-:Y:S05]  /*14d0*/  EXIT ;  /* 0x000000000000794d */ /* 0x000fea0003800000 */
        .weak           $__internal_0_$__cuda_sm20_sqrt_rn_f32_slowpath
        .type           $__internal_0_$__cuda_sm20_sqrt_rn_f32_slowpath,@function
        .size           $__internal_0_$__cuda_sm20_sqrt_rn_f32_slowpath,($__internal_1_$__cuda_sm3x_div_rn_noftz_f32_slowpath - $__internal_0_$__cuda_sm20_sqrt_rn_f32_slowpath)
$__internal_0_$__cuda_sm20_sqrt_rn_f32_slowpath:
[----:B------:R-:W-:-:S13]  /*14e0*/  LOP3.LUT P0, RZ, R0, 0x7fffffff, RZ, 0xc0, !PT ;  /* 0x7fffffff00ff7812 */ /* 0x000fda000780c0ff */
[----:B------:R-:W-:Y:S01]  /*14f0*/  @!P0 MOV R3, R0 ;  /* 0x0000000000038202 */ /* 0x000fe20000000f00 */
[----:B------:R-:W-:Y:S06]  /*1500*/  @!P0 BRA `(.L_x_33) ;  /* 0x0000000000408947 */ /* 0x000fec0003800000 */
[----:B------:R-:W-:-:S13]  /*1510*/  FSETP.GEU.FTZ.AND P0, PT, R0, RZ, PT ;  /* 0x000000ff0000720b */ /* 0x000fda0003f1e000 */
[----:B------:R-:W-:Y:S01]  /*1520*/  @!P0 MOV R3, 0x7fffffff ;  /* 0x7fffffff00038802 */ /* 0x000fe20000000f00 */
[----:B------:R-:W-:Y:S06]  /*1530*/  @!P0 BRA `(.L_x_33) ;  /* 0x0000000000348947 */ /* 0x000fec0003800000 */
[----:B------:R-:W-:-:S13]  /*1540*/  FSETP.GTU.FTZ.AND P0, PT, |R0|, +INF , PT ;  /* 0x7f8000000000780b */ /* 0x000fda0003f1c200 */
[----:B------:R-:W-:Y:S01]  /*1550*/  @P0 FADD.FTZ R3, R0, 1 ;  /* 0x3f80000000030421 */ /* 0x000fe20000010000 */
[----:B------:R-:W-:Y:S06]  /*1560*/  @P0 BRA `(.L_x_33) ;  /* 0x0000000000280947 */ /* 0x000fec0003800000 */
[----:B------:R-:W-:-:S13]  /*1570*/  FSETP.NEU.FTZ.AND P0, PT, |R0|, +INF , PT ;  /* 0x7f8000000000780b */ /* 0x000fda0003f1d200 */
[----:B------:R-:W-:-:S04]  /*1580*/  @P0 FFMA R8, R0, 1.84467440737095516160e+19, RZ ;  /* 0x5f80000000080823 */ /* 0x000fc800000000ff */
[----:B------:R-:W0:Y:S02]  /*1590*/  @P0 MUFU.RSQ R3, R8 ;  /* 0x0000000800030308 */ /* 0x000e240000001400 */
[----:B0-----:R-:W-:Y:S01]  /*15a0*/  @P0 FMUL.FTZ R9, R8, R3 ;  /* 0x0000000308090220 */ /* 0x001fe20000410000 */
[----:B------:R-:W-:Y:S01]  /*15b0*/  @P0 FMUL.FTZ R11, R3, 0.5 ;  /* 0x3f000000030b0820 */ /* 0x000fe20000410000 */
[----:B------:R-:W-:Y:S02]  /*15c0*/  @!P0 MOV R3, R0 ;  /* 0x0000000000038202 */ /* 0x000fe40000000f00 */
[----:B------:R-:W-:-:S04]  /*15d0*/  @P0 FADD.FTZ R10, -R9, -RZ ;  /* 0x800000ff090a0221 */ /* 0x000fc80000010100 */
[----:B------:R-:W-:-:S04]  /*15e0*/  @P0 FFMA R10, R9, R10, R8 ;  /* 0x0000000a090a0223 */ /* 0x000fc80000000008 */
[----:B------:R-:W-:-:S04]  /*15f0*/  @P0 FFMA R10, R10, R11, R9 ;  /* 0x0000000b0a0a0223 */ /* 0x000fc80000000009 */
[----:B------:R-:W-:-:S07]  /*1600*/  @P0 FMUL.FTZ R3, R10, 2.3283064365386962891e-10 ;  /* 0x2f8000000a030820 */ /* 0x000fce0000410000 */
.L_x_33:
[----:B------:R-:W-:Y:S01]  /*1610*/  HFMA2 R9, -RZ, RZ, 0, 0 ;  /* 0x00000000ff097431 */ /* 0x000fe200000001ff */
[----:B------:R-:W-:-:S04]  /*1620*/  MOV R8, R12 ;  /* 0x0000000c00087202 */ /* 0x000fc80000000f00 */
[----:B------:R-:W-:Y:S05]  /*1630*/  RET.REL.NODEC R8 `(_Z21PearsonDistanceKernelPfS_iiiiiii) ;  /* 0xffffffe808707950 */ /* 0x000fea0003c3ffff */
        .weak           $__internal_1_$__cuda_sm3x_div_rn_noftz_f32_slowpath
        .type           $__internal_1_$__cuda_sm3x_div_rn_noftz_f32_slowpath,@function
        .size           $__internal_1_$__cuda_sm3x_div_rn_noftz_f32_slowpath,(.L_x_142 - $__internal_1_$__cuda_sm3x_div_rn_noftz_f32_slowpath)
$__internal_1_$__cuda_sm3x_div_rn_noftz_f32_slowpath:
[----:B------:R-:W-:Y:S01]  /*1640*/  SHF.R.U32.HI R9, RZ, 0x17, R3 ;  /* 0x00000017ff097819 */ /* 0x000fe20000011603 */
[----:B------:R-:W-:Y:S01]  /*1650*/  BSSY.RECONVERGENT B1, `(.L_x_34) ;  /* 0x0000063000017945 */ /* 0x000fe20003800200 */
[----:B------:R-:W-:Y:S02]  /*1660*/  SHF.R.U32.HI R16, RZ, 0x17, R0 ;  /* 0x00000017ff107819 */ /* 0x000fe40000011600 */
[----:B------:R-:W-:Y:S02]  /*1670*/  LOP3.LUT R9, R9, 0xff, RZ, 0xc0, !PT ;  /* 0x000000ff09097812 */ /* 0x000fe400078ec0ff */
[----:B------:R-:W-:Y:S02]  /*1680*/  LOP3.LUT R20, R16, 0xff, RZ, 0xc0, !PT ;  /* 0x000000ff10147812 */ /* 0x000fe400078ec0ff */
[----:B------:R-:W-:Y:S02]  /*1690*/  IADD3 R19, PT, PT, R9, -0x1, RZ ;  /* 0xffffffff09137810 */ /* 0x000fe40007ffe0ff */
[----:B------:R-:W-:-:S02]  /*16a0*/  IADD3 R18, PT, PT, R20, -0x1, RZ ;  /* 0xffffffff14127810 */ /* 0x000fc40007ffe0ff */
[----:B------:R-:W-:Y:S02]  /*16b0*/  ISETP.GT.U32.AND P0, PT, R19, 0xfd, PT ;  /* 0x000000fd1300780c */ /* 0x000fe40003f04070 */
[----:B------:R-:W-:Y:S02]  /*16c0*/  MOV R17, R3 ;  /* 0x0000000300117202 */ /* 0x000fe40000000f00 */
[----:B------:R-:W-:-:S13]  /*16d0*/  ISETP.GT.U32.OR P0, PT, R18, 0xfd, P0 ;  /* 0x000000fd1200780c */ /* 0x000fda0000704470 */
[----:B------:R-:W-:Y:S01]  /*16e0*/  @!P0 MOV R16, RZ ;  /* 0x000000ff00108202 */ /* 0x000fe20000000f00 */
[----:B------:R-:W-:Y:S06]  /*16f0*/  @!P0 BRA `(.L_x_35) ;  /* 0x00000000005c8947 */ /* 0x000fec0003800000 */
[----:B------:R-:W-:Y:S02]  /*1700*/  FSETP.GTU.FTZ.AND P0, PT, |R0|, +INF , PT ;  /* 0x7f8000000000780b */ /* 0x000fe40003f1c200 */
[----:B------:R-:W-:-:S04]  /*1710*/  FSETP.GTU.FTZ.AND P1, PT, |R3|, +INF , PT ;  /* 0x7f8000000300780b */ /* 0x000fc80003f3c200 */
[----:B------:R-:W-:-:S13]  /*1720*/  PLOP3.LUT P0, PT, P0, P1, PT, 0xf8, 0x8f ;  /* 0x00000000008f781c */ /* 0x000fda0000703f70 */
[----:B------:R-:W-:Y:S05]  /*1730*/  @P0 BRA `(.L_x_36) ;  /* 0x00000004004c0947 */ /* 0x000fea0003800000 */
[----:B------:R-:W-:-:S13]  /*1740*/  LOP3.LUT P0, RZ, R17, 0x7fffffff, R0, 0xc8, !PT ;  /* 0x7fffffff11ff7812 */ /* 0x000fda000780c800 */
[----:B------:R-:W-:Y:S05]  /*1750*/  @!P0 BRA `(.L_x_37) ;  /* 0x00000004003c8947 */ /* 0x000fea0003800000 */
[C---:B------:R-:W-:Y:S02]  /*1760*/  FSETP.NEU.FTZ.AND P0, PT, |R0|.reuse, +INF , PT ;  /* 0x7f8000000000780b */ /* 0x040fe40003f1d200 */
[----:B------:R-:W-:Y:S02]  /*1770*/  FSETP.NEU.FTZ.AND P2, PT, |R3|, +INF , PT ;  /* 0x7f8000000300780b */ /* 0x000fe40003f5d200 */
[----:B------:R-:W-:-:S11]  /*1780*/  FSETP.NEU.FTZ.AND P1, PT, |R0|, +INF , PT ;  /* 0x7f8000000000780b */ /* 0x000fd60003f3d200 */
[----:B------:R-:W-:Y:S05]  /*1790*/  @!P2 BRA !P0, `(.L_x_37) ;  /* 0x00000004002ca947 */ /* 0x000fea0004000000 */
[----:B------:R-:W-:-:S04]  /*17a0*/  LOP3.LUT P0, RZ, R0, 0x7fffffff, RZ, 0xc0, !PT ;  /* 0x7fffffff00ff7812 */ /* 0x000fc8000780c0ff */
[----:B------:R-:W-:-:S13]  /*17b0*/  PLOP3.LUT P0, PT, P2, P0, PT, 0x2f, 0xf2 ;  /* 0x0000000000f2781c */ /* 0x000fda0001700577 */
[----:B------:R-:W-:Y:S05]  /*17c0*/  @P0 BRA `(.L_x_38) ;  /* 0x0000000400180947 */ /* 0x000fea0003800000 */
[----:B------:R-:W-:-:S04]  /*17d0*/  LOP3.LUT P0, RZ, R17, 0x7fffffff, RZ, 0xc0, !PT ;  /* 0x7fffffff11ff7812 */ /* 0x000fc8000780c0ff */
[----:B------:R-:W-:-:S13]  /*17e0*/  PLOP3.LUT P0, PT, P1, P0, PT, 0x2f, 0xf2 ;  /* 0x0000000000f2781c */ /* 0x000fda0000f00577 */
[----:B------:R-:W-:Y:S05]  /*17f0*/  @P0 BRA `(.L_x_39) ;  /* 0x0000000400000947 */ /* 0x000fea0003800000 */
[----:B------:R-:W-:Y:S02]  /*1800*/  ISETP.GE.AND P0, PT, R18, RZ, PT ;  /* 0x000000ff1200720c */ /* 0x000fe40003f06270 */
[----:B------:R-:W-:-:S11]  /*1810*/  ISETP.GE.AND P1, PT, R19, RZ, PT ;  /* 0x000000ff1300720c */ /* 0x000fd60003f26270 */
[----:B------:R-:W-:Y:S01]  /*1820*/  @P0 MOV R16, RZ ;  /* 0x000000ff00100202 */ /* 0x000fe20000000f00 */
[----:B------:R-:W-:Y:S01]  /*1830*/  @!P0 FFMA R0, R0, 1.84467440737095516160e+19, RZ ;  /* 0x5f80000000008823 */ /* 0x000fe200000000ff */
[----:B------:R-:W-:Y:S01]  /*1840*/  @!P0 MOV R16, 0xffffffc0 ;  /* 0xffffffc000108802 */ /* 0x000fe20000000f00 */
[----:B------:R-:W-:-:S03]  /*1850*/  @!P1 FFMA R17, R3, 1.84467440737095516160e+19, RZ ;  /* 0x5f80000003119823 */ /* 0x000fc600000000ff */
[----:B------:R-:W-:-:S07]  /*1860*/  @!P1 IADD3 R16, PT, PT, R16, 0x40, RZ ;  /* 0x0000004010109810 */ /* 0x000fce0007ffe0ff */
.L_x_35:
[----:B------:R-:W-:Y:S01]  /*1870*/  LEA R18, R9, 0xc0800000, 0x17 ;  /* 0xc080000009127811 */ /* 0x000fe200078eb8ff */
[----:B------:R-:W-:Y:S01]  /*1880*/  BSSY.RECONVERGENT B2, `(.L_x_40) ;  /* 0x0000036000027945 */ /* 0x000fe20003800200 */
[----:B------:R-:W-:Y:S02]  /*1890*/  IADD3 R20, PT, PT, R20, -0x7f, RZ ;  /* 0xffffff8114147810 */ /* 0x000fe40007ffe0ff */
[----:B------:R-:W-:-:S03]  /*18a0*/  IADD3 R21, PT, PT, -R18, R17, RZ ;  /* 0x0000001112157210 */ /* 0x000fc60007ffe1ff */
[C---:B------:R-:W-:Y:S01]  /*18b0*/  IMAD R0, R20.reuse, -0x800000, R0 ;  /* 0xff80000014007824 */ /* 0x040fe200078e0200 */
[----:B------:R0:W1:Y:S01]  /*18c0*/  MUFU.RCP R17, R21 ;  /* 0x0000001500117308 */ /* 0x0000620000001000 */
[----:B------:R-:W-:Y:S01]  /*18d0*/  FADD.FTZ R19, -R21, -RZ ;  /* 0x800000ff15137221 */ /* 0x000fe20000010100 */
[----:B0-----:R-:W-:-:S04]  /*18e0*/  IADD3 R21, PT, PT, R20, 0x7f, -R9 ;  /* 0x0000007f14157810 */ /* 0x001fc80007ffe809 */
[----:B------:R-:W-:Y:S01]  /*18f0*/  IADD3 R21, PT, PT, R21, R16, RZ ;  /* 0x0000001015157210 */ /* 0x000fe20007ffe0ff */
[----:B-1----:R-:W-:-:S04]  /*1900*/  FFMA R18, R17, R19, 1 ;  /* 0x3f80000011127423 */ /* 0x002fc80000000013 */
[----:B------:R-:W-:-:S04]  /*1910*/  FFMA R17, R17, R18, R17 ;  /* 0x0000001211117223 */ /* 0x000fc80000000011 */
[----:B------:R-:W-:-:S04]  /*1920*/  FFMA R18, R0, R17, RZ ;  /* 0x0000001100127223 */ /* 0x000fc800000000ff */
[----:B------:R-:W-:-:S04]  /*1930*/  FFMA R22, R19, R18, R0 ;  /* 0x0000001213167223 */ /* 0x000fc80000000000 */
[----:B------:R-:W-:-:S04]  /*1940*/  FFMA R18, R17, R22, R18 ;  /* 0x0000001611127223 */ /* 0x000fc80000000012 */
[----:B------:R-:W-:-:S04]  /*1950*/  FFMA R19, R19, R18, R0 ;  /* 0x0000001213137223 */ /* 0x000fc80000000000 */
[----:B------:R-:W-:-:S05]  /*1960*/  FFMA R0, R17, R19, R18 ;  /* 0x0000001311007223 */ /* 0x000fca0000000012 */
[----:B------:R-:W-:-:S04]  /*1970*/  SHF.R.U32.HI R9, RZ, 0x17, R0 ;  /* 0x00000017ff097819 */ /* 0x000fc80000011600 */
[----:B------:R-:W-:-:S04]  /*1980*/  LOP3.LUT R9, R9, 0xff, RZ, 0xc0, !PT ;  /* 0x000000ff09097812 */ /* 0x000fc800078ec0ff */
[----:B------:R-:W-:-:S04]  /*1990*/  IADD3 R20, PT, PT, R9, R21, RZ ;  /* 0x0000001509147210 */ /* 0x000fc80007ffe0ff */
[----:B------:R-:W-:-:S04]  /*19a0*/  IADD3 R9, PT, PT, R20, -0x1, RZ ;  /* 0xffffffff14097810 */ /* 0x000fc80007ffe0ff */
[----:B------:R-:W-:-:S13]  /*19b0*/  ISETP.GE.U32.AND P0, PT, R9, 0xfe, PT ;  /* 0x000000fe0900780c */ /* 0x000fda0003f06070 */
[----:B------:R-:W-:Y:S05]  /*19c0*/  @!P0 BRA `(.L_x_41) ;  /* 0x0000000000808947 */ /* 0x000fea0003800000 */
[----:B------:R-:W-:-:S13]  /*19d0*/  ISETP.GT.AND P0, PT, R20, 0xfe, PT ;  /* 0x000000fe1400780c */ /* 0x000fda0003f04270 */
[----:B------:R-:W-:Y:S05]  /*19e0*/  @P0 BRA `(.L_x_42) ;  /* 0x00000000006c0947 */ /* 0x000fea0003800000 */
[----:B------:R-:W-:-:S13]  /*19f0*/  ISETP.GE.AND P0, PT, R20, 0x1, PT ;  /* 0x000000011400780c */ /* 0x000fda0003f06270 */
[----:B------:R-:W-:Y:S05]  /*1a00*/  @P0 BRA `(.L_x_43) ;  /* 0x0000000000740947 */ /* 0x000fea0003800000 */
[----:B------:R-:W-:Y:S02]  /*1a10*/  ISETP.GE.AND P0, PT, R20, -0x18, PT ;  /* 0xffffffe81400780c */ /* 0x000fe40003f06270 */
[----:B------:R-:W-:-:S11]  /*1a20*/  LOP3.LUT R0, R0, 0x80000000, RZ, 0xc0, !PT ;  /* 0x8000000000007812 */ /* 0x000fd600078ec0ff */
[----:B------:R-:W-:Y:S05]  /*1a30*/  @!P0 BRA `(.L_x_43) ;  /* 0x0000000000688947 */ /* 0x000fea0003800000 */
[-CC-:B------:R-:W-:Y:S01]  /*1a40*/  FFMA.RZ R9, R17, R19.reuse, R18.reuse ;  /* 0x0000001311097223 */ /* 0x180fe2000000c012 */
[C---:B------:R-:W-:Y:S02]  /*1a50*/  ISETP.NE.AND P2, PT, R20.reuse, RZ, PT ;  /* 0x000000ff1400720c */ /* 0x040fe40003f45270 */
[C---:B------:R-:W-:Y:S02]  /*1a60*/  ISETP.NE.AND P1, PT, R20.reuse, RZ, PT ;  /* 0x000000ff1400720c */ /* 0x040fe40003f25270 */
[----:B------:R-:W-:Y:S01]  /*1a70*/  LOP3.LUT R16, R9, 0x7fffff, RZ, 0xc0, !PT ;  /* 0x007fffff09107812 */ /* 0x000fe200078ec0ff */
[CCC-:B------:R-:W-:Y:S01]  /*1a80*/  FFMA.RP R9, R17.reuse, R19.reuse, R18.reuse ;  /* 0x0000001311097223 */ /* 0x1c0fe20000008012 */
[----:B------:R-:W-:Y:S01]  /*1a90*/  FFMA.RM R18, R17, R19, R18 ;  /* 0x0000001311127223 */ /* 0x000fe20000004012 */
[----:B------:R-:W-:Y:S02]  /*1aa0*/  IADD3 R17, PT, PT, R20, 0x20, RZ ;  /* 0x0000002014117810 */ /* 0x000fe40007ffe0ff */
[----:B------:R-:W-:-:S02]  /*1ab0*/  LOP3.LUT R16, R16, 0x800000, RZ, 0xfc, !PT ;  /* 0x0080000010107812 */ /* 0x000fc400078efcff */
[----:B------:R-:W-:Y:S02]  /*1ac0*/  IADD3 R19, PT, PT, -R20, RZ, RZ ;  /* 0x000000ff14137210 */ /* 0x000fe40007ffe1ff */
[----:B------:R-:W-:Y:S02]  /*1ad0*/  SHF.L.U32 R17, R16, R17, RZ ;  /* 0x0000001110117219 */ /* 0x000fe400000006ff */
[----:B------:R-:W-:Y:S02]  /*1ae0*/  FSETP.NEU.FTZ.AND P0, PT, R9, R18, PT ;  /* 0x000000120900720b */ /* 0x000fe40003f1d000 */
[----:B------:R-:W-:Y:S02]  /*1af0*/  SEL R9, R19, RZ, P2 ;  /* 0x000000ff13097207 */ /* 0x000fe40001000000 */
[----:B------:R-:W-:Y:S02]  /*1b00*/  ISETP.NE.AND P1, PT, R17, RZ, P1 ;  /* 0x000000ff1100720c */ /* 0x000fe40000f25270 */
[----:B------:R-:W-:-:S02]  /*1b10*/  SHF.R.U32.HI R9, RZ, R9, R16 ;  /* 0x00000009ff097219 */ /* 0x000fc40000011610 */
[----:B------:R-:W-:Y:S02]  /*1b20*/  PLOP3.LUT P0, PT, P0, P1, PT, 0xf8, 0x8f ;  /* 0x00000000008f781c */ /* 0x000fe40000703f70 */
[----:B------:R-:W-:Y:S02]  /*1b30*/  SHF.R.U32.HI R17, RZ, 0x1, R9 ;  /* 0x00000001ff117819 */ /* 0x000fe40000011609 */
[----:B------:R-:W-:-:S04]  /*1b40*/  SEL R16, RZ, 0x1, !P0 ;  /* 0x00000001ff107807 */ /* 0x000fc80004000000 */
[----:B------:R-:W-:-:S04]  /*1b50*/  LOP3.LUT R16, R16, 0x1, R17, 0xf8, !PT ;  /* 0x0000000110107812 */ /* 0x000fc800078ef811 */
[----:B------:R-:W-:-:S04]  /*1b60*/  LOP3.LUT R16, R16, R9, RZ, 0xc0, !PT ;  /* 0x0000000910107212 */ /* 0x000fc800078ec0ff */
[----:B------:R-:W-:-:S04]  /*1b70*/  IADD3 R17, PT, PT, R17, R16, RZ ;  /* 0x0000001011117210 */ /* 0x000fc80007ffe0ff */
[----:B------:R-:W-:Y:S01]  /*1b80*/  LOP3.LUT R0, R17, R0, RZ, 0xfc, !PT ;  /* 0x0000000011007212 */ /* 0x000fe200078efcff */
[----:B------:R-:W-:Y:S06]  /*1b90*/  BRA `(.L_x_43) ;  /* 0x0000000000107947 */ /* 0x000fec0003800000 */
.L_x_42:
[----:B------:R-:W-:-:S04]  /*1ba0*/  LOP3.LUT R0, R0, 0x80000000, RZ, 0xc0, !PT ;  /* 0x8000000000007812 */ /* 0x000fc800078ec0ff */
[----:B------:R-:W-:Y:S01]  /*1bb0*/  LOP3.LUT R0, R0, 0x7f800000, RZ, 0xfc, !PT ;  /* 0x7f80000000007812 */ /* 0x000fe200078efcff */
[----:B------:R-:W-:Y:S06]  /*1bc0*/  BRA `(.L_x_43) ;  /* 0x0000000000047947 */ /* 0x000fec0003800000 */
.L_x_41:
[----:B------:R-:W-:-:S07]  /*1bd0*/  LEA R0, R21, R0, 0x17 ;  /* 0x0000000015007211 */ /* 0x000fce00078eb8ff */
.L_x_43:
[----:B------:R-:W-:Y:S05]  /*1be0*/  BSYNC.RECONVERGENT B2 ;  /* 0x0000000000027941 */ /* 0x000fea0003800200 */
.L_x_40:
[----:B------:R-:W-:Y:S05]  /*1bf0*/  BRA `(.L_x_44) ;  /* 0x0000000000207947 */ /* 0x000fea0003800000 */
.L_x_39:
[----:B------:R-:W-:-:S04]  /*1c00*/  LOP3.LUT R0, R17, 0x80000000, R0, 0x48, !PT ;  /* 0x8000000011007812 */ /* 0x000fc800078e4800 */
[----:B------:R-:W-:Y:S01]  /*1c10*/  LOP3.LUT R0, R0, 0x7f800000, RZ, 0xfc, !PT ;  /* 0x7f80000000007812 */ /* 0x000fe200078efcff */
[----:B------:R-:W-:Y:S06]  /*1c20*/  BRA `(.L_x_44) ;  /* 0x0000000000147947 */ /* 0x000fec0003800000 */
.L_x_38:
[----:B------:R-:W-:Y:S01]  /*1c30*/  LOP3.LUT R0, R17, 0x80000000, R0, 0x48, !PT ;  /* 0x8000000011007812 */ /* 0x000fe200078e4800 */
[----:B------:R-:W-:Y:S06]  /*1c40*/  BRA `(.L_x_44) ;  /* 0x00000000000c7947 */ /* 0x000fec0003800000 */
.L_x_37:
[----:B------:R-:W0:Y:S01]  /*1c50*/  MUFU.RSQ R0, -QNAN ;  /* 0xffc0000000007908 */ /* 0x000e220000001400 */
[----:B------:R-:W-:Y:S05]  /*1c60*/  BRA `(.L_x_44) ;  /* 0x0000000000047947 */ /* 0x000fea0003800000 */
.L_x_36:
[----:B------:R-:W-:-:S07]  /*1c70*/  FADD.FTZ R0, R0, R3 ;  /* 0x0000000300007221 */ /* 0x000fce0000010000 */
.L_x_44:
[----:B------:R-:W-:Y:S05]  /*1c80*/  BSYNC.RECONVERGENT B1 ;  /* 0x0000000000017941 */ /* 0x000fea0003800200 */
.L_x_34:
[----:B------:R-:W-:-:S04]  /*1c90*/  HFMA2 R9, -RZ, RZ, 0, 0 ;  /* 0x00000000ff097431 */ /* 0x000fc800000001ff */
[----:B0-----:R-:W-:Y:S05]  /*1ca0*/  RET.REL.NODEC R8 `(_Z21PearsonDistanceKernelPfS_iiiiiii) ;  /* 0xffffffe008d47950 */ /* 0x001fea0003c3ffff */
.L_x_45:
[----:B------:R-:W-:-:S00]  /*1cb0*/  BRA `(.L_x_45) ;  /* 0xfffffffc00fc7947 */ /* 0x000fc0000383ffff */
[----:B------:R-:W-:-:S00]  /*1cc0*/  NOP ;  /* 0x0000000000007918 */ /* 0x000fc00000000000 */
        /* <DEDUP_REMOVED lines=11> */
.L_x_142:


//--------------------- .text._Z9kNNKernelPfP6float3Piiiiiiiiii --------------------------
	.section	.text._Z9kNNKernelPfP6float3Piiiiiiiiii,"ax",@progbits
	.align	128
        .global         _Z9kNNKernelPfP6float3Piiiiiiiiii
        .type           _Z9kNNKernelPfP6float3Piiiiiiiiii,@function
        .size           _Z9kNNKernelPfP6float3Piiiiiiiiii,(.L_x_144 - _Z9kNNKernelPfP6float3Piiiiiiiiii)
        .other          _Z9kNNKernelPfP6float3Piiiiiiiiii,@"STO_CUDA_ENTRY STV_DEFAULT"
_Z9kNNKernelPfP6float3Piiiiiiiiii:
.text._Z9kNNKernelPfP6float3Piiiiiiiiii:
[----:B------:R-:W-:Y:S01]  /*0000*/  LDC R1, c[0x0][0x37c] ;  /* 0x0000df00ff017b82 */ /* 0x000fe20000000800 */
[----:B------:R-:W0:Y:S07]  /*0010*/  S2R R3, SR_TID.X ;  /* 0x0000000000037919 */ /* 0x000e2e0000002100 */
[----:B------:R-:W0:Y:S08]  /*0020*/  S2UR UR4, SR_CTAID.X ;  /* 0x00000000000479c3 */ /* 0x000e300000002500 */
[----:B------:R-:W0:Y:S08]  /*0030*/  LDC R16, c[0x0][0x360] ;  /* 0x0000d800ff107b82 */ /* 0x000e300000000800 */
[----:B------:R-:W1:Y:S01]  /*0040*/  LDC R11, c[0x0][0x398] ;  /* 0x0000e600ff0b7b82 */ /* 0x000e620000000800 */
[----:B0-----:R-:W-:-:S05]  /*0050*/  IMAD R16, R16, UR4, R3 ;  /* 0x0000000410107c24 */ /* 0x001fca000f8e0203 */
[----:B-1----:R-:W-:-:S13]  /*0060*/  ISETP.GE.AND P0, PT, R16, R11, PT ;  /* 0x0000000b1000720c */ /* 0x002fda0003f06270 */
[----:B------:R-:W-:Y:S05]  /*0070*/  @P0 EXIT ;  /* 0x000000000000094d */ /* 0x000fea0003800000 */
[----:B------:R-:W0:Y:S01]  /*0080*/  LDCU.64 UR6, c[0x0][0x3b0] ;  /* 0x00007600ff0677ac */ /* 0x000e220008000a00 */
[----:B------:R-:W-:Y:S01]  /*0090*/  ISETP.GE.AND P0, PT, R11, 0x1, PT ;  /* 0x000000010b00780c */ /* 0x000fe20003f06270 */
[----:B------:R-:W1:Y:S01]  /*00a0*/  LDCU UR5, c[0x0][0x3a0] ;  /* 0x00007400ff0577ac */ /* 0x000e620008000800 */
[----:B0-----:R-:W-:-:S04]  /*00b0*/  UIADD3 UR4, UPT, UPT, -UR7, URZ, URZ ;  /* 0x000000ff07047290 */ /* 0x001fc8000fffe1ff */
[----:B-1----:R-:W-:-:S07]  /*00c0*/  UIMAD UR4, UR4, UR6, UR5 ;  /* 0x00000006040472a4 */ /* 0x002fce000f8e0205 */
[----:B------:R-:W-:Y:S05]  /*00d0*/  @!P0 EXIT ;  /* 0x000000000000894d */ /* 0x000fea0003800000 */
[----:B------:R-:W0:Y:S01]  /*00e0*/  LDC R8, c[0x0][0x3a8] ;  /* 0x0000ea00ff087b82 */ /* 0x000e220000000800 */
[----:B------:R-:W1:Y:S01]  /*00f0*/  LDCU UR7, c[0x0][0x3a4] ;  /* 0x00007480ff0777ac */ /* 0x000e620008000800 */
[C-C-:B------:R-:W-:Y:S02]  /*0100*/  IMAD R7, R11.reuse, UR4, R16.reuse ;  /* 0x000000040b077c24 */ /* 0x140fe4000f8e0210 */
[----:B------:R-:W-:Y:S01]  /*0110*/  IMAD R5, R11, UR5, R16 ;  /* 0x000000050b057c24 */ /* 0x000fe2000f8e0210 */
[----:B------:R-:W2:Y:S01]  /*0120*/  LDCU UR10, c[0x0][0x39c] ;  /* 0x00007380ff0a77ac */ /* 0x000ea20008000800 */
[----:B------:R-:W-:Y:S02]  /*0130*/  IMAD R6, R16, R11, RZ ;  /* 0x0000000b10067224 */ /* 0x000fe400078e02ff */
[----:B------:R-:W3:Y:S01]  /*0140*/  LDC.64 R2, c[0x0][0x390] ;  /* 0x0000e400ff027b82 */ /* 0x000ee20000000a00 */
[----:B------:R-:W4:Y:S01]  /*0150*/  LDCU UR6, c[0x0][0x3b8] ;  /* 0x00007700ff0677ac */ /* 0x000f220008000800 */
[----:B------:R-:W-:-:S02]  /*0160*/  I2FP.F32.S32 R5, R5 ;  /* 0x0000000500057245 */ /* 0x000fc40000201400 */
[----:B------:R-:W-:Y:S01]  /*0170*/  SHF.R.S32.HI R4, RZ, 0x1f, R6 ;  /* 0x0000001fff047819 */ /* 0x000fe20000011406 */
[----:B------:R-:W0:Y:S01]  /*0180*/  LDCU.64 UR8, c[0x0][0x358] ;  /* 0x00006b00ff0877ac */ /* 0x000e220008000a00 */
[----:B-1----:R-:W-:Y:S01]  /*0190*/  UISETP.NE.AND UP0, UPT, UR5, UR7, UPT ;  /* 0x000000070500728c */ /* 0x002fe2000bf05270 */
[----:B--2---:R-:W-:Y:S02]  /*01a0*/  VIADD R17, R11, -UR10 ;  /* 0x8000000a0b117c36 */ /* 0x004fe40008000000 */
[----:B0-----:R-:W-:Y:S02]  /*01b0*/  VIADD R8, R8, 0xffffffff ;  /* 0xffffffff08087836 */ /* 0x001fe40000000000 */
[----:B----4-:R-:W-:-:S03]  /*01c0*/  IMAD R7, R7, UR6, RZ ;  /* 0x0000000607077c24 */ /* 0x010fc6000f8e02ff */
[----:B------:R-:W-:Y:S01]  /*01d0*/  ISETP.GT.AND P0, PT, R8, UR5, PT ;  /* 0x0000000508007c0c */ /* 0x000fe2000bf04270 */
[----:B------:R-:W-:Y:S02]  /*01e0*/  VIADD R0, R7, UR6 ;  /* 0x0000000607007c36 */ /* 0x000fe40008000000 */
[C---:B---3--:R-:W-:Y:S01]  /*01f0*/  IMAD.WIDE R2, R16.reuse, 0x4, R2 ;  /* 0x0000000410027825 */ /* 0x048fe200078e0202 */
[----:B------:R-:W-:Y:S02]  /*0200*/  ISETP.NE.AND P1, PT, RZ, UR10, !P0 ;  /* 0x0000000aff007c0c */ /* 0x000fe4000c725270 */
[----:B------:R-:W-:Y:S01]  /*0210*/  ISETP.GE.AND P0, PT, R16, R17, !P0 ;  /* 0x000000111000720c */ /* 0x000fe20004706270 */
[----:B------:R-:W-:-:S12]  /*0220*/  BRA.U UP0, `(.L_x_46) ;  /* 0x0000001d00a47547 */ /* 0x000fd8000b800000 */
[----:B------:R-:W-:-:S09]  /*0230*/  UISETP.GE.AND UP0, UPT, UR6, 0x1, UPT ;  /* 0x000000010600788c */ /* 0x000fd2000bf06270 */
[----:B------:R-:W-:Y:S05]  /*0240*/  BRA.U !UP0, `(.L_x_47) ;  /* 0x0000000d084c7547 */ /* 0x000fea000b800000 */
[----:B------:R-:W-:Y:S05]  /*0250*/  @!P1 BRA `(.L_x_48) ;  /* 0x0000000400ac9947 */ /* 0x000fea0003800000 */
[----:B------:R-:W0:Y:S01]  /*0260*/  LDC.64 R8, c[0x0][0x388] ;  /* 0x0000e200ff087b82 */ /* 0x000e220000000a00 */
[C---:B------:R-:W-:Y:S01]  /*0270*/  VIADD R19, R7.reuse, 0x1 ;  /* 0x0000000107137836 */ /* 0x040fe20000000000 */
[----:B------:R-:W-:Y:S01]  /*0280*/  UMOV UR4, URZ ;  /* 0x000000ff00047c82 */ /* 0x000fe20008000000 */
[----:B------:R-:W-:-:S03]  /*0290*/  VIADD R18, R7, 0x3 ;  /* 0x0000000307127836 */ /* 0x000fc60000000000 */
[----:B------:R-:W-:-:S05]  /*02a0*/  VIMNMX R10, PT, PT, R0, R19, !PT ;  /* 0x00000013000a7248 */ /* 0x000fca0007fe0100 */
[----:B------:R-:W-:Y:S02]  /*02b0*/  IMAD.IADD R11, R7, 0x1, -R10 ;  /* 0x00000001070b7824 */ /* 0x000fe400078e0a0a */
[----:B------:R-:W-:-:S03]  /*02c0*/  IMAD.IADD R20, R10, 0x1, -R7 ;  /* 0x000000010a147824 */ /* 0x000fc600078e0a07 */
[----:B------:R-:W-:Y:S02]  /*02d0*/  ISETP.GT.U32.AND P1, PT, R11, -0x4, PT ;  /* 0xfffffffc0b00780c */ /* 0x000fe40003f24070 */
[----:B------:R-:W-:Y:S01]  /*02e0*/  LOP3.LUT R20, R20, 0x3, RZ, 0xc0, !PT ;  /* 0x0000000314147812 */ /* 0x000fe200078ec0ff */
[----:B0-----:R-:W-:-:S10]  /*02f0*/  IMAD.WIDE R8, R7, 0xc, R8 ;  /* 0x0000000c07087825 */ /* 0x001fd400078e0208 */
.L_x_54:
[----:B------:R-:W-:Y:S01]  /*0300*/  VIMNMX R10, PT, PT, R16, UR4, !PT ;  /* 0x00000004100a7c48 */ /* 0x000fe2000ffe0100 */
[----:B------:R-:W-:Y:S03]  /*0310*/  BSSY.RECONVERGENT B0, `(.L_x_49) ;  /* 0x0000059000007945 */ /* 0x000fe60003800200 */
[----:B------:R-:W-:-:S04]  /*0320*/  ISETP.GE.AND P0, PT, R10, R17, PT ;  /* 0x000000110a00720c */ /* 0x000fc80003f06270 */
[----:B------:R-:W-:-:S13]  /*0330*/  ISETP.EQ.OR P0, PT, R16, UR4, P0 ;  /* 0x0000000410007c0c */ /* 0x000fda0008702670 */
[----:B0123-5:R-:W-:Y:S05]  /*0340*/  @P0 BRA `(.L_x_50) ;  /* 0x0000000400540947 */ /* 0x02ffea0003800000 */
[----:B------:R-:W2:Y:S01]  /*0350*/  LDG.E R13, desc[UR8][R2.64] ;  /* 0x00000008020d7981 */ /* 0x000ea2000c1e1900 */
[----:B------:R-:W2:Y:S01]  /*0360*/  LDC.64 R10, c[0x0][0x388] ;  /* 0x0000e200ff0a7b82 */ /* 0x000ea20000000a00 */
[----:B------:R-:W0:Y:S01]  /*0370*/  LDCU.64 UR6, c[0x0][0x380] ;  /* 0x00007000ff0677ac */ /* 0x000e220008000a00 */
[----:B------:R-:W-:-:S05]  /*0380*/  IADD3 R15, P0, PT, R6, UR4, RZ ;  /* 0x00000004060f7c10 */ /* 0x000fca000ff1e0ff */
[----:B------:R-:W-:Y:S01]  /*0390*/  IMAD.X R22, RZ, RZ, R4, P0 ;  /* 0x000000ffff167224 */ /* 0x000fe200000e0604 */
[----:B0-----:R-:W-:-:S04]  /*03a0*/  LEA R14, P0, R15, UR6, 0x2 ;  /* 0x000000060f0e7c11 */ /* 0x001fc8000f8010ff */
[----:B------:R-:W-:-:S05]  /*03b0*/  LEA.HI.X R15, R15, UR7, R22, 0x2, P0 ;  /* 0x000000070f0f7c11 */ /* 0x000fca00080f1416 */
[----:B------:R-:W3:Y:S01]  /*03c0*/  LDG.E R24, desc[UR8][R14.64] ;  /* 0x000000080e187981 */ /* 0x000ee2000c1e1900 */
[----:B--2---:R-:W-:-:S05]  /*03d0*/  IMAD.WIDE R12, R13, 0xc, R10 ;  /* 0x0000000c0d0c7825 */ /* 0x004fca00078e020a */
[----:B------:R-:W3:Y:S02]  /*03e0*/  LDG.E R21, desc[UR8][R12.64+0x8] ;  /* 0x000008080c157981 */ /* 0x000ee4000c1e1900 */
[----:B---3--:R-:W-:-:S13]  /*03f0*/  FSETP.GT.AND P0, PT, R21, R24, PT ;  /* 0x000000181500720b */ /* 0x008fda0003f04000 */
[----:B------:R-:W-:Y:S05]  /*0400*/  @!P0 BRA `(.L_x_50) ;  /* 0x0000000400248947 */ /* 0x000fea0003800000 */
[----:B------:R0:W-:Y:S01]  /*0410*/  STG.E desc[UR8][R12.64+0x8], R24 ;  /* 0x000008180c007986 */ /* 0x0001e2000c101908 */
[----:B------:R-:W1:Y:S03]  /*0420*/  LDCU UR5, c[0x0][0x3a0] ;  /* 0x00007400ff0577ac */ /* 0x000e660008000800 */
[----:B------:R-:W2:Y:S01]  /*0430*/  LDG.E R23, desc[UR8][R2.64] ;  /* 0x0000000802177981 */ /* 0x000ea2000c1e1900 */
[----:B------:R-:W1:Y:S01]  /*0440*/  LDCU UR6, c[0x0][0x398] ;  /* 0x00007300ff0677ac */ /* 0x000e620008000800 */
[----:B--2---:R-:W-:-:S05]  /*0450*/  IMAD.WIDE R22, R23, 0xc, R10 ;  /* 0x0000000c17167825 */ /* 0x004fca00078e020a */
[----:B------:R2:W-:Y:S04]  /*0460*/  STG.E desc[UR8][R22.64], R5 ;  /* 0x0000000516007986 */ /* 0x0005e8000c101908 */
[----:B------:R-:W3:Y:S01]  /*0470*/  LDG.E R15, desc[UR8][R2.64] ;  /* 0x00000008020f7981 */ /* 0x000ee2000c1e1900 */
[----:B-1----:R-:W-:-:S06]  /*0480*/  UIMAD UR5, UR6, UR5, UR4 ;  /* 0x00000005060572a4 */ /* 0x002fcc000f8e0204 */
[----:B------:R-:W-:Y:S02]  /*0490*/  I2FP.F32.S32 R25, UR5 ;  /* 0x0000000500197c45 */ /* 0x000fe40008201400 */
[----:B------:R-:W-:Y:S01]  /*04a0*/  ISETP.NE.AND P0, PT, R20, RZ, PT ;  /* 0x000000ff1400720c */ /* 0x000fe20003f05270 */
[----:B---3--:R-:W-:-:S05]  /*04b0*/  IMAD.WIDE R14, R15, 0xc, R10 ;  /* 0x0000000c0f0e7825 */ /* 0x008fca00078e020a */
[----:B------:R2:W-:Y:S04]  /*04c0*/  STG.E desc[UR8][R14.64+0x4], R25 ;  /* 0x000004190e007986 */ /* 0x0005e8000c101908 */
[----:B------:R2:W5:Y:S01]  /*04d0*/  LDG.E R21, desc[UR8][R2.64] ;  /* 0x0000000802157981 */ /* 0x000562000c1e1900 */
[----:B------:R-:W-:Y:S01]  /*04e0*/  BSSY.RECONVERGENT B1, `(.L_x_51) ;  /* 0x000001d000017945 */ /* 0x000fe20003800200 */
[----:B0-----:R-:W-:-:S03]  /*04f0*/  IMAD.MOV.U32 R24, RZ, RZ, R7 ;  /* 0x000000ffff187224 */ /* 0x001fc600078e0007 */
[----:B------:R-:W-:Y:S05]  /*0500*/  @!P0 BRA `(.L_x_52) ;  /* 0x0000000000688947 */ /* 0x000fea0003800000 */
[----:B-----5:R-:W-:Y:S01]  /*0510*/  IMAD.WIDE R12, R21, 0xc, R10 ;  /* 0x0000000c150c7825 */ /* 0x020fe200078e020a */
[----:B--2---:R-:W2:Y:S05]  /*0520*/  LDG.E R14, desc[UR8][R8.64+0x8] ;  /* 0x00000808080e7981 */ /* 0x004eaa000c1e1900 */
[----:B------:R-:W2:Y:S01]  /*0530*/  LDG.E R13, desc[UR8][R12.64+0x8] ;  /* 0x000008080c0d7981 */ /* 0x000ea2000c1e1900 */
[----:B------:R-:W-:Y:S01]  /*0540*/  ISETP.NE.AND P2, PT, R20, 0x1, PT ;  /* 0x000000011400780c */ /* 0x000fe20003f45270 */
[----:B------:R-:W-:Y:S01]  /*0550*/  IMAD.MOV.U32 R24, RZ, RZ, R19 ;  /* 0x000000ffff187224 */ /* 0x000fe200078e0013 */
[----:B--2---:R-:W-:-:S13]  /*0560*/  FSETP.GT.AND P0, PT, R14, R13, PT ;  /* 0x0000000d0e00720b */ /* 0x004fda0003f04000 */
[----:B------:R0:W-:Y:S01]  /*0570*/  @P0 STG.E desc[UR8][R2.64], R7 ;  /* 0x0000000702000986 */ /* 0x0001e2000c101908 */
[----:B------:R-:W-:Y:S01]  /*0580*/  @P0 IMAD.MOV.U32 R21, RZ, RZ, R7 ;  /* 0x000000ffff150224 */ /* 0x000fe200078e0007 */
[----:B------:R-:W-:Y:S06]  /*0590*/  @!P2 BRA `(.L_x_52) ;  /* 0x000000000044a947 */ /* 0x000fec0003800000 */
[----:B------:R-:W-:Y:S01]  /*05a0*/  IMAD.WIDE R12, R21, 0xc, R10 ;  /* 0x0000000c150c7825 */ /* 0x000fe200078e020a */
[----:B------:R-:W2:Y:S05]  /*05b0*/  LDG.E R14, desc[UR8][R8.64+0x14] ;  /* 0x00001408080e7981 */ /* 0x000eaa000c1e1900 */
[----:B------:R-:W2:Y:S01]  /*05c0*/  LDG.E R13, desc[UR8][R12.64+0x8] ;  /* 0x000008080c0d7981 */ /* 0x000ea2000c1e1900 */
[----:B------:R-:W-:Y:S02]  /*05d0*/  ISETP.NE.AND P2, PT, R20, 0x2, PT ;  /* 0x000000021400780c */ /* 0x000fe40003f45270 */
[----:B------:R-:W-:-:S05]  /*05e0*/  IADD3 R15, PT, PT, R7, 0x2, RZ ;  /* 0x00000002070f7810 */ /* 0x000fca0007ffe0ff */
        /* <DEDUP_REMOVED lines=8> */
[----:B------:R-:W-:Y:S01]  /*0670*/  IMAD.MOV.U32 R24, RZ, RZ, R18 ;  /* 0x000000ffff187224 */ /* 0x000fe200078e0012 */
[----:B--2---:R-:W-:-:S13]  /*0680*/  FSETP.GT.AND P0, PT, R12, R11, PT ;  /* 0x0000000b0c00720b */ /* 0x004fda0003f04000 */
[----:B------:R3:W-:Y:S01]  /*0690*/  @P0 STG.E desc[UR8][R2.64], R15 ;  /* 0x0000000f02000986 */ /* 0x0007e2000c101908 */
[----:B------:R-:W-:-:S07]  /*06a0*/  @P0 IMAD.MOV.U32 R21, RZ, RZ, R15 ;  /* 0x000000ffff150224 */ /* 0x000fce00078e000f */
.L_x_52:
[----:B------:R-:W-:Y:S05]  /*06b0*/  BSYNC.RECONVERGENT B1 ;  /* 0x0000000000017941 */ /* 0x000fea0003800200 */
.L_x_51:
[----:B------:R-:W-:Y:S05]  /*06c0*/  @P1 BRA `(.L_x_50) ;  /* 0x0000000000741947 */ /* 0x000fea0003800000 */
[----:B--23--:R-:W-:-:S07]  /*06d0*/  VIADD R15, R24, 0x1 ;  /* 0x00000001180f7836 */ /* 0x00cfce0000000000 */
.L_x_53:
[----:B------:R-:W2:Y:S01]  /*06e0*/  LDC.64 R12, c[0x0][0x388] ;  /* 0x0000e200ff0c7b82 */ /* 0x000ea20000000a00 */
[----:B------:R-:W-:Y:S02]  /*06f0*/  VIADD R25, R15, 0xffffffff ;  /* 0xffffffff0f197836 */ /* 0x000fe40000000000 */
[----:B--2--5:R-:W-:-:S04]  /*0700*/  IMAD.WIDE R10, R21, 0xc, R12 ;  /* 0x0000000c150a7825 */ /* 0x024fc800078e020c */
[----:B------:R-:W-:Y:S01]  /*0710*/  IMAD.WIDE R12, R25, 0xc, R12 ;  /* 0x0000000c190c7825 */ /* 0x000fe200078e020c */
[----:B------:R-:W2:Y:S04]  /*0720*/  LDG.E R23, desc[UR8][R10.64+0x8] ;  /* 0x000008080a177981 */ /* 0x000ea8000c1e1900 */
[----:B------:R-:W2:Y:S02]  /*0730*/  LDG.E R14, desc[UR8][R12.64+0x8] ;  /* 0x000008080c0e7981 */ /* 0x000ea4000c1e1900 */
[----:B--2---:R-:W-:-:S13]  /*0740*/  FSETP.GT.AND P0, PT, R14, R23, PT ;  /* 0x000000170e00720b */ /* 0x004fda0003f04000 */
[----:B------:R-:W-:Y:S04]  /*0750*/  @P0 STG.E desc[UR8][R2.64], R25 ;  /* 0x0000001902000986 */ /* 0x000fe8000c101908 */
[----:B------:R-:W2:Y:S04]  /*0760*/  @P0 LDG.E R23, desc[UR8][R12.64+0x8] ;  /* 0x000008080c170981 */ /* 0x000ea8000c1e1900 */
[----:B------:R-:W2:Y:S02]  /*0770*/  LDG.E R14, desc[UR8][R12.64+0x14] ;  /* 0x000014080c0e7981 */ /* 0x000ea4000c1e1900 */
[----:B--2---:R-:W-:-:S13]  /*0780*/  FSETP.GT.AND P2, PT, R14, R23, PT ;  /* 0x000000170e00720b */ /* 0x004fda0003f44000 */
[----:B------:R-:W-:Y:S04]  /*0790*/  @P2 STG.E desc[UR8][R2.64], R15 ;  /* 0x0000000f02002986 */ /* 0x000fe8000c101908 */
[----:B------:R-:W2:Y:S04]  /*07a0*/  @P2 LDG.E R23, desc[UR8][R12.64+0x14] ;  /* 0x000014080c172981 */ /* 0x000ea8000c1e1900 */
[----:B------:R-:W2:Y:S01]  /*07b0*/  LDG.E R14, desc[UR8][R12.64+0x20] ;  /* 0x000020080c0e7981 */ /* 0x000ea2000c1e1900 */
[----:B------:R-:W-:Y:S02]  /*07c0*/  @P0 IMAD.MOV.U32 R21, RZ, RZ, R25 ;  /* 0x000000ffff150224 */ /* 0x000fe400078e0019 */
[----:B------:R-:W-:Y:S01]  /*07d0*/  @P2 IMAD.MOV.U32 R21, RZ, RZ, R15 ;  /* 0x000000ffff152224 */ /* 0x000fe200078e000f */
[----:B--2---:R-:W-:-:S13]  /*07e0*/  FSETP.GT.AND P3, PT, R14, R23, PT ;  /* 0x000000170e00720b */ /* 0x004fda0003f64000 */
[----:B------:R-:W-:-:S05]  /*07f0*/  @P3 VIADD R21, R15, 0x1 ;  /* 0x000000010f153836 */ /* 0x000fca0000000000 */
[----:B------:R2:W-:Y:S04]  /*0800*/  @P3 STG.E desc[UR8][R2.64], R21 ;  /* 0x0000001502003986 */ /* 0x0005e8000c101908 */
[----:B------:R-:W3:Y:S04]  /*0810*/  @P3 LDG.E R23, desc[UR8][R12.64+0x20] ;  /* 0x000020080c173981 */ /* 0x000ee8000c1e1900 */
[----:B------:R-:W3:Y:S01]  /*0820*/  LDG.E R10, desc[UR8][R12.64+0x2c] ;  /* 0x00002c080c0a7981 */ /* 0x000ee2000c1e1900 */
[----:B------:R-:W-:Y:S02]  /*0830*/  IADD3 R11, PT, PT, R15, 0x3, RZ ;  /* 0x000000030f0b7810 */ /* 0x000fe40007ffe0ff */
[----:B---3--:R-:W-:-:S13]  /*0840*/  FSETP.GT.AND P0, PT, R10, R23, PT ;  /* 0x000000170a00720b */ /* 0x008fda0003f04000 */
[C---:B--2---:R-:W-:Y:S02]  /*0850*/  @P0 VIADD R21, R15.reuse, 0x2 ;  /* 0x000000020f150836 */ /* 0x044fe40000000000 */
[----:B------:R-:W-:-:S03]  /*0860*/  VIADD R15, R15, 0x4 ;  /* 0x000000040f0f7836 */ /* 0x000fc60000000000 */
[----:B------:R4:W-:Y:S01]  /*0870*/  @P0 STG.E desc[UR8][R2.64], R21 ;  /* 0x0000001502000986 */ /* 0x0009e2000c101908 */
[----:B------:R-:W-:-:S13]  /*0880*/  ISETP.GE.AND P0, PT, R11, R0, PT ;  /* 0x000000000b00720c */ /* 0x000fda0003f06270 */
[----:B----4-:R-:W-:Y:S05]  /*0890*/  @!P0 BRA `(.L_x_53) ;  /* 0xfffffffc00908947 */ /* 0x010fea000383ffff */
.L_x_50:
[----:B------:R-:W-:Y:S05]  /*08a0*/  BSYNC.RECONVERGENT B0 ;  /* 0x0000000000007941 */ /* 0x000fea0003800200 */
.L_x_49:
[----:B------:R-:W4:Y:S01]  /*08b0*/  LDC R10, c[0x0][0x398] ;  /* 0x0000e600ff0a7b82 */ /* 0x000f220000000800 */
[----:B------:R-:W-:-:S06]  /*08c0*/  UIADD3 UR5, UPT, UPT, UR4, 0x1, URZ ;  /* 0x0000000104057890 */ /* 0x000fcc000fffe0ff */
[----:B----4-:R-:W-:-:S13]  /*08d0*/  ISETP.NE.AND P0, PT, R10, UR5, PT ;  /* 0x000000050a007c0c */ /* 0x010fda000bf05270 */
[----:B------:R-:W-:Y:S05]  /*08e0*/  @!P0 EXIT ;  /* 0x000000000000894d */ /* 0x000fea0003800000 */
[----:B------:R-:W-:Y:S01]  /*08f0*/  UMOV UR4, UR5 ;  /* 0x0000000500047c82 */ /* 0x000fe20008000000 */
[----:B------:R-:W-:Y:S05]  /*0900*/  BRA `(.L_x_54) ;  /* 0xfffffff8007c7947 */ /* 0x000fea000383ffff */
.L_x_48:
[----:B------:R-:W0:Y:S01]  /*0910*/  LDC.64 R8, c[0x0][0x388] ;  /* 0x0000e200ff087b82 */ /* 0x000e220000000a00 */
[C---:B------:R-:W-:Y:S01]  /*0920*/  VIADD R17, R7.reuse, 0x1 ;  /* 0x0000000107117836 */ /* 0x040fe20000000000 */
[----:B------:R-:W-:Y:S01]  /*0930*/  UMOV UR4, URZ ;  /* 0x000000ff00047c82 */ /* 0x000fe20008000000 */
[C---:B------:R-:W-:Y:S02]  /*0940*/  VIADD R19, R7.reuse, 0x2 ;  /* 0x0000000207137836 */ /* 0x040fe40000000000 */
[----:B------:R-:W-:Y:S01]  /*0950*/  VIADD R18, R7, 0x3 ;  /* 0x0000000307127836 */ /* 0x000fe20000000000 */
[----:B------:R-:W-:-:S05]  /*0960*/  VIMNMX R10, PT, PT, R0, R17, !PT ;  /* 0x00000011000a7248 */ /* 0x000fca0007fe0100 */
[----:B------:R-:W-:Y:S02]  /*0970*/  IMAD.IADD R11, R7, 0x1, -R10 ;  /* 0x00000001070b7824 */ /* 0x000fe400078e0a0a */
[----:B------:R-:W-:-:S03]  /*0980*/  IMAD.IADD R20, R10, 0x1, -R7 ;  /* 0x000000010a147824 */ /* 0x000fc600078e0a07 */
[----:B------:R-:W-:Y:S02]  /*0990*/  ISETP.GT.U32.AND P0, PT, R11, -0x4, PT ;  /* 0xfffffffc0b00780c */ /* 0x000fe40003f04070 */
[----:B------:R-:W-:Y:S01]  /*09a0*/  LOP3.LUT R20, R20, 0x3, RZ, 0xc0, !PT ;  /* 0x0000000314147812 */ /* 0x000fe200078ec0ff */
[----:B0-----:R-:W-:-:S10]  /*09b0*/  IMAD.WIDE R8, R7, 0xc, R8 ;  /* 0x0000000c07087825 */ /* 0x001fd400078e0208 */
.L_x_60:
[----:B------:R-:W-:Y:S01]  /*09c0*/  ISETP.NE.AND P1, PT, R16, UR4, PT ;  /* 0x0000000410007c0c */ /* 0x000fe2000bf25270 */
[----:B------:R-:W-:-:S12]  /*09d0*/  BSSY.RECONVERGENT B0, `(.L_x_55) ;  /* 0x0000054000007945 */ /* 0x000fd80003800200 */
[----:B0123-5:R-:W-:Y:S05]  /*09e0*/  @!P1 BRA `(.L_x_56) ;  /* 0x0000000400489947 */ /* 0x02ffea0003800000 */
        /* <DEDUP_REMOVED lines=18> */
[----:B------:R-:W2:Y:S01]  /*0b10*/  LDG.E R15, desc[UR8][R2.64] ;  /* 0x00000008020f7981 */ /* 0x000ea2000c1e1900 */
[----:B-1----:R-:W-:-:S06]  /*0b20*/  UIMAD UR5, UR6, UR5, UR4 ;  /* 0x00000005060572a4 */ /* 0x002fcc000f8e0204 */
[----:B------:R-:W-:Y:S02]  /*0b30*/  I2FP.F32.S32 R25, UR5 ;  /* 0x0000000500197c45 */ /* 0x000fe40008201400 */
[----:B------:R-:W-:Y:S01]  /*0b40*/  ISETP.NE.AND P1, PT, R20, RZ, PT ;  /* 0x000000ff1400720c */ /* 0x000fe20003f25270 */
[----:B--2---:R-:W-:-:S05]  /*0b50*/  IMAD.WIDE R14, R15, 0xc, R10 ;  /* 0x0000000c0f0e7825 */ /* 0x004fca00078e020a */
[----:B------:R0:W-:Y:S04]  /*0b60*/  STG.E desc[UR8][R14.64+0x4], R25 ;  /* 0x000004190e007986 */ /* 0x0001e8000c101908 */
[----:B------:R0:W5:Y:S01]  /*0b70*/  LDG.E R21, desc[UR8][R2.64] ;  /* 0x0000000802157981 */ /* 0x000162000c1e1900 */
[----:B------:R-:W-:Y:S01]  /*0b80*/  BSSY.RECONVERGENT B1, `(.L_x_57) ;  /* 0x000001d000017945 */ /* 0x000fe20003800200 */
[----:B------:R-:W-:-:S03]  /*0b90*/  IMAD.MOV.U32 R27, RZ, RZ, R7 ;  /* 0x000000ffff1b7224 */ /* 0x000fc600078e0007 */
[----:B------:R-:W-:Y:S05]  /*0ba0*/  @!P1 BRA `(.L_x_58) ;  /* 0x0000000000689947 */ /* 0x000fea0003800000 */
[----:B0----5:R-:W-:Y:S01]  /*0bb0*/  IMAD.WIDE R12, R21, 0xc, R10 ;  /* 0x0000000c150c7825 */ /* 0x021fe200078e020a */
[----:B------:R-:W2:Y:S05]  /*0bc0*/  LDG.E R14, desc[UR8][R8.64+0x8] ;  /* 0x00000808080e7981 */ /* 0x000eaa000c1e1900 */
        /* <DEDUP_REMOVED lines=11> */
[----:B------:R-:W-:Y:S02]  /*0c80*/  MOV R27, R19 ;  /* 0x00000013001b7202 */ /* 0x000fe40000000f00 */
[----:B--2---:R-:W-:-:S13]  /*0c90*/  FSETP.GT.AND P1, PT, R14, R13, PT ;  /* 0x0000000d0e00720b */ /* 0x004fda0003f24000 */
[----:B------:R2:W-:Y:S01]  /*0ca0*/  @P1 STG.E desc[UR8][R2.64], R17 ;  /* 0x0000001102001986 */ /* 0x0005e2000c101908 */
[----:B------:R-:W-:Y:S01]  /*0cb0*/  @P1 IMAD.MOV.U32 R21, RZ, RZ, R17 ;  /* 0x000000ffff151224 */ /* 0x000fe200078e0011 */
[----:B------:R-:W-:Y:S06]  /*0cc0*/  @!P2 BRA `(.L_x_58) ;  /* 0x000000000020a947 */ /* 0x000fec0003800000 */
[----:B------:R-:W-:Y:S01]  /*0cd0*/  IMAD.WIDE R10, R21, 0xc, R10 ;  /* 0x0000000c150a7825 */ /* 0x000fe200078e020a */
[----:B------:R-:W3:Y:S05]  /*0ce0*/  LDG.E R12, desc[UR8][R8.64+0x20] ;  /* 0x00002008080c7981 */ /* 0x000eea000c1e1900 */
[----:B------:R-:W3:Y:S01]  /*0cf0*/  LDG.E R11, desc[UR8][R10.64+0x8] ;  /* 0x000008080a0b7981 */ /* 0x000ee2000c1e1900 */
[----:B------:R-:W-:Y:S01]  /*0d00*/  IMAD.MOV.U32 R27, RZ, RZ, R18 ;  /* 0x000000ffff1b7224 */ /* 0x000fe200078e0012 */
[----:B---3--:R-:W-:-:S13]  /*0d10*/  FSETP.GT.AND P1, PT, R12, R11, PT ;  /* 0x0000000b0c00720b */ /* 0x008fda0003f24000 */
[----:B------:R3:W-:Y:S01]  /*0d20*/  @P1 STG.E desc[UR8][R2.64], R19 ;  /* 0x0000001302001986 */ /* 0x0007e2000c101908 */
[----:B------:R-:W-:Y:S02]  /*0d30*/  @P1 IMAD.MOV.U32 R21, RZ, RZ, R19 ;  /* 0x000000ffff151224 */ /* 0x000fe400078e0013 */
[----:B------:R-:W-:-:S07]  /*0d40*/  @P1 IMAD.MOV.U32 R27, RZ, RZ, R18 ;  /* 0x000000ffff1b1224 */ /* 0x000fce00078e0012 */
.L_x_58:
[----:B------:R-:W-:Y:S05]  /*0d50*/  BSYNC.RECONVERGENT B1 ;  /* 0x0000000000017941 */ /* 0x000fea0003800200 */
.L_x_57:
[----:B------:R-:W-:Y:S05]  /*0d60*/  @P0 BRA `(.L_x_56) ;  /* 0x0000000000680947 */ /* 0x000fea0003800000 */
.L_x_59:
[----:B0-----:R-:W0:Y:S02]  /*0d70*/  LDC.64 R12, c[0x0][0x388] ;  /* 0x0000e200ff0c7b82 */ /* 0x001e240000000a00 */
[----:B0----5:R-:W-:-:S04]  /*0d80*/  IMAD.WIDE R10, R21, 0xc, R12 ;  /* 0x0000000c150a7825 */ /* 0x021fc800078e020c */
[----:B------:R-:W-:Y:S01]  /*0d90*/  IMAD.WIDE R12, R27, 0xc, R12 ;  /* 0x0000000c1b0c7825 */ /* 0x000fe200078e020c */
[----:B------:R-:W4:Y:S04]  /*0da0*/  LDG.E R15, desc[UR8][R10.64+0x8] ;  /* 0x000008080a0f7981 */ /* 0x000f28000c1e1900 */
[----:B------:R-:W4:Y:S02]  /*0db0*/  LDG.E R14, desc[UR8][R12.64+0x8] ;  /* 0x000008080c0e7981 */ /* 0x000f24000c1e1900 */
[----:B----4-:R-:W-:-:S13]  /*0dc0*/  FSETP.GT.AND P1, PT, R14, R15, PT ;  /* 0x0000000f0e00720b */ /* 0x010fda0003f24000 */
[----:B------:R-:W-:Y:S04]  /*0dd0*/  @P1 STG.E desc[UR8][R2.64], R27 ;  /* 0x0000001b02001986 */ /* 0x000fe8000c101908 */
[----:B------:R-:W4:Y:S04]  /*0de0*/  @P1 LDG.E R15, desc[UR8][R12.64+0x8] ;  /* 0x000008080c0f1981 */ /* 0x000f28000c1e1900 */
[----:B------:R-:W4:Y:S01]  /*0df0*/  LDG.E R14, desc[UR8][R12.64+0x14] ;  /* 0x000014080c0e7981 */ /* 0x000f22000c1e1900 */
[----:B------:R-:W-:Y:S01]  /*0e00*/  @P1 IMAD.MOV.U32 R21, RZ, RZ, R27 ;  /* 0x000000ffff151224 */ /* 0x000fe200078e001b */
[----:B----4-:R-:W-:-:S13]  /*0e10*/  FSETP.GT.AND P2, PT, R14, R15, PT ;  /* 0x0000000f0e00720b */ /* 0x010fda0003f44000 */
[----:B------:R-:W-:-:S05]  /*0e20*/  @P2 VIADD R21, R27, 0x1 ;  /* 0x000000011b152836 */ /* 0x000fca0000000000 */
[----:B------:R0:W-:Y:S04]  /*0e30*/  @P2 STG.E desc[UR8][R2.64], R21 ;  /* 0x0000001502002986 */ /* 0x0001e8000c101908 */
[----:B------:R-:W4:Y:S04]  /*0e40*/  @P2 LDG.E R15, desc[UR8][R12.64+0x14] ;  /* 0x000014080c0f2981 */ /* 0x000f28000c1e1900 */
[----:B------:R-:W4:Y:S02]  /*0e50*/  LDG.E R10, desc[UR8][R12.64+0x20] ;  /* 0x000020080c0a7981 */ /* 0x000f24000c1e1900 */
[----:B----4-:R-:W-:-:S13]  /*0e60*/  FSETP.GT.AND P1, PT, R10, R15, PT ;  /* 0x0000000f0a00720b */ /* 0x010fda0003f24000 */
[----:B0-----:R-:W-:-:S05]  /*0e70*/  @P1 VIADD R21, R27, 0x2 ;  /* 0x000000021b151836 */ /* 0x001fca0000000000 */
[----:B------:R0:W-:Y:S04]  /*0e80*/  @P1 STG.E desc[UR8][R2.64], R21 ;  /* 0x0000001502001986 */ /* 0x0001e8000c101908 */
[----:B------:R-:W4:Y:S04]  /*0e90*/  @P1 LDG.E R15, desc[UR8][R12.64+0x20] ;  /* 0x000020080c0f1981 */ /* 0x000f28000c1e1900 */
[----:B------:R-:W4:Y:S02]  /*0ea0*/  LDG.E R10, desc[UR8][R12.64+0x2c] ;  /* 0x00002c080c0a7981 */ /* 0x000f24000c1e1900 */
[----:B----4-:R-:W-:-:S13]  /*0eb0*/  FSETP.GT.AND P1, PT, R10, R15, PT ;  /* 0x0000000f0a00720b */ /* 0x010fda0003f24000 */
[C---:B0-----:R-:W-:Y:S02]  /*0ec0*/  @P1 VIADD R21, R27.reuse, 0x3 ;  /* 0x000000031b151836 */ /* 0x041fe40000000000 */
[----:B------:R-:W-:-:S03]  /*0ed0*/  VIADD R27, R27, 0x4 ;  /* 0x000000041b1b7836 */ /* 0x000fc60000000000 */
[----:B------:R4:W-:Y:S02]  /*0ee0*/  @P1 STG.E desc[UR8][R2.64], R21 ;  /* 0x0000001502001986 */ /* 0x0009e4000c101908 */
[----:B------:R-:W-:-:S13]  /*0ef0*/  ISETP.GE.AND P1, PT, R27, R0, PT ;  /* 0x000000001b00720c */ /* 0x000fda0003f26270 */
[----:B----4-:R-:W-:Y:S05]  /*0f00*/  @!P1 BRA `(.L_x_59) ;  /* 0xfffffffc00989947 */ /* 0x010fea000383ffff */
.L_x_56:
[----:B------:R-:W-:Y:S05]  /*0f10*/  BSYNC.RECONVERGENT B0 ;  /* 0x0000000000007941 */ /* 0x000fea0003800200 */
.L_x_55:
[----:B------:R-:W4:Y:S01]  /*0f20*/  LDC R10, c[0x0][0x398] ;  /* 0x0000e600ff0a7b82 */ /* 0x000f220000000800 */
[----:B------:R-:W-:-:S06]  /*0f30*/  UIADD3 UR5, UPT, UPT, UR4, 0x1, URZ ;  /* 0x0000000104057890 */ /* 0x000fcc000fffe0ff */
[----:B----4-:R-:W-:-:S13]  /*0f40*/  ISETP.NE.AND P1, PT, R10, UR5, PT ;  /* 0x000000050a007c0c */ /* 0x010fda000bf25270 */
[----:B------:R-:W-:Y:S05]  /*0f50*/  @!P1 EXIT ;  /* 0x000000000000994d */ /* 0x000fea0003800000 */
[----:B------:R-:W-:Y:S01]  /*0f60*/  UMOV UR4, UR5 ;  /* 0x0000000500047c82 */ /* 0x000fe20008000000 */
[----:B------:R-:W-:Y:S05]  /*0f70*/  BRA `(.L_x_60) ;  /* 0xfffffff800907947 */ /* 0x000fea000383ffff */
.L_x_47:
[----:B------:R-:W-:Y:S01]  /*0f80*/  VIADD R0, R11, 0xffffffff ;  /* 0xffffffff0b007836 */ /* 0x000fe20000000000 */
[----:B------:R-:W-:Y:S06]  /*0f90*/  @!P1 BRA `(.L_x_61) ;  /* 0x0000000800389947 */ /* 0x000fec0003800000 */
[----:B------:R-:W-:Y:S01]  /*0fa0*/  ISETP.GE.U32.AND P0, PT, R0, 0x3, PT ;  /* 0x000000030000780c */ /* 0x000fe20003f06070 */
[----:B------:R-:W-:Y:S01]  /*0fb0*/  HFMA2 R7, -RZ, RZ, 0, 0 ;  /* 0x00000000ff077431 */ /* 0x000fe200000001ff */
[----:B------:R-:W-:-:S11]  /*0fc0*/  LOP3.LUT R20, R11, 0x3, RZ, 0xc0, !PT ;  /* 0x000000030b147812 */ /* 0x000fd600078ec0ff */
[----:B------:R-:W-:Y:S05]  /*0fd0*/  @!P0 BRA `(.L_x_62) ;  /* 0x0000000400908947 */ /* 0x000fea0003800000 */
[----:B------:R-:W0:Y:S01]  /*0fe0*/  LDC.64 R8, c[0x0][0x388] ;  /* 0x0000e200ff087b82 */ /* 0x000e220000000a00 */
[----:B------:R-:W-:Y:S01]  /*0ff0*/  LOP3.LUT R7, R11, 0x7ffffffc, RZ, 0xc0, !PT ;  /* 0x7ffffffc0b077812 */ /* 0x000fe200078ec0ff */
[----:B------:R-:W1:Y:S01]  /*1000*/  LDCU UR14, c[0x0][0x398] ;  /* 0x00007300ff0e77ac */ /* 0x000e620008000800 */
[----:B------:R-:W2:Y:S01]  /*1010*/  LDCU UR11, c[0x0][0x3a0] ;  /* 0x00007400ff0b77ac */ /* 0x000ea20008000800 */
[----:B------:R-:W3:Y:S01]  /*1020*/  LDCU.64 UR12, c[0x0][0x380] ;  /* 0x00007000ff0c77ac */ /* 0x000ee20008000a00 */
[----:B------:R-:W-:-:S05]  /*1030*/  UMOV UR4, URZ ;  /* 0x000000ff00047c82 */ /* 0x000fca0008000000 */
.L_x_71:
[----:B------:R-:W-:Y:S01]  /*1040*/  VIMNMX R0, PT, PT, R16, UR4, !PT ;  /* 0x0000000410007c48 */ /* 0x000fe2000ffe0100 */
[----:B------:R-:W-:Y:S02]  /*1050*/  UIADD3 UR6, UPT, UPT, UR4, 0x1, URZ ;  /* 0x0000000104067890 */ /* 0x000fe4000fffe0ff */
[----:B----4-:R-:W-:Y:S01]  /*1060*/  IADD3 R11, P4, PT, R6, UR4, RZ ;  /* 0x00000004060b7c10 */ /* 0x010fe2000ff9e0ff */
[----:B------:R-:W-:Y:S01]  /*1070*/  UIADD3 UR7, UPT, UPT, UR4, 0x2, URZ ;  /* 0x0000000204077890 */ /* 0x000fe2000fffe0ff */
[----:B------:R-:W-:Y:S01]  /*1080*/  ISETP.GE.AND P1, PT, R0, R17, PT ;  /* 0x000000110000720c */ /* 0x000fe20003f26270 */
[----:B------:R-:W-:Y:S01]  /*1090*/  UIADD3 UR10, UPT, UPT, UR4, 0x3, URZ ;  /* 0x00000003040a7890 */ /* 0x000fe2000fffe0ff */
[----:B------:R-:W-:Y:S01]  /*10a0*/  BSSY.RECONVERGENT B0, `(.L_x_63) ;  /* 0x000001e000007945 */ /* 0x000fe20003800200 */
[C---:B------:R-:W-:Y:S02]  /*10b0*/  VIMNMX R0, PT, PT, R16.reuse, UR6, !PT ;  /* 0x0000000610007c48 */ /* 0x040fe4000ffe0100 */
[----:B------:R-:W-:-:S02]  /*10c0*/  ISETP.EQ.OR P1, PT, R16, UR4, P1 ;  /* 0x0000000410007c0c */ /* 0x000fc40008f22670 */
[C---:B------:R-:W-:Y:S02]  /*10d0*/  VIMNMX R10, PT, PT, R16.reuse, UR7, !PT ;  /* 0x00000007100a7c48 */ /* 0x040fe4000ffe0100 */
[----:B-123--:R-:W-:Y:S02]  /*10e0*/  VIMNMX R12, PT, PT, R16, UR10, !PT ;  /* 0x0000000a100c7c48 */ /* 0x00efe4000ffe0100 */
[-C--:B------:R-:W-:Y:S01]  /*10f0*/  ISETP.GE.AND P0, PT, R0, R17.reuse, PT ;  /* 0x000000110000720c */ /* 0x080fe20003f06270 */
[----:B------:R-:W-:Y:S01]  /*1100*/  IMAD.X R0, RZ, RZ, R4, P4 ;  /* 0x000000ffff007224 */ /* 0x000fe200020e0604 */
[-C--:B------:R-:W-:Y:S02]  /*1110*/  ISETP.GE.AND P3, PT, R10, R17.reuse, PT ;  /* 0x000000110a00720c */ /* 0x080fe40003f66270 */
[----:B------:R-:W-:Y:S02]  /*1120*/  ISETP.GE.AND P2, PT, R12, R17, PT ;  /* 0x000000110c00720c */ /* 0x000fe40003f46270 */
[----:B---3--:R-:W-:-:S02]  /*1130*/  LEA R10, P4, R11, UR12, 0x2 ;  /* 0x0000000c0b0a7c11 */ /* 0x008fc4000f8810ff */
[C---:B------:R-:W-:Y:S02]  /*1140*/  ISETP.EQ.OR P0, PT, R16.reuse, UR6, P0 ;  /* 0x0000000610007c0c */ /* 0x040fe40008702670 */
[C---:B------:R-:W-:Y:S02]  /*1150*/  ISETP.EQ.OR P3, PT, R16.reuse, UR7, P3 ;  /* 0x0000000710007c0c */ /* 0x040fe40009f62670 */
[----:B------:R-:W-:Y:S02]  /*1160*/  ISETP.EQ.OR P2, PT, R16, UR10, P2 ;  /* 0x0000000a10007c0c */ /* 0x000fe40009742670 */
[----:B------:R-:W-:Y:S01]  /*1170*/  LEA.HI.X R11, R11, UR13, R0, 0x2, P4 ;  /* 0x0000000d0b0b7c11 */ /* 0x000fe2000a0f1400 */
[----:B------:R-:W-:Y:S10]  /*1180*/  @P1 BRA `(.L_x_64) ;  /* 0x00000000003c1947 */ /* 0x000ff40003800000 */
[----:B------:R-:W0:Y:S04]  /*1190*/  LDG.E R13, desc[UR8][R2.64] ;  /* 0x00000008020d7981 */ /* 0x000e28000c1e1900 */
[----:B------:R-:W3:Y:S01]  /*11a0*/  LDG.E R23, desc[UR8][R10.64] ;  /* 0x000000080a177981 */ /* 0x000ee2000c1e1900 */
[----:B0-----:R-:W-:-:S05]  /*11b0*/  IMAD.WIDE R12, R13, 0xc, R8 ;  /* 0x0000000c0d0c7825 */ /* 0x001fca00078e0208 */
[----:B------:R-:W3:Y:S02]  /*11c0*/  LDG.E R0, desc[UR8][R12.64+0x8] ;  /* 0x000008080c007981 */ /* 0x000ee4000c1e1900 */
[----:B---3--:R-:W-:-:S13]  /*11d0*/  FSETP.GT.AND P1, PT, R0, R23, PT ;  /* 0x000000170000720b */ /* 0x008fda0003f24000 */
[----:B------:R-:W-:Y:S05]  /*11e0*/  @!P1 BRA `(.L_x_64) ;  /* 0x0000000000249947 */ /* 0x000fea0003800000 */
[----:B------:R3:W-:Y:S04]  /*11f0*/  STG.E desc[UR8][R12.64+0x8], R23 ;  /* 0x000008170c007986 */ /* 0x0007e8000c101908 */
[----:B------:R-:W4:Y:S02]  /*1200*/  LDG.E R15, desc[UR8][R2.64] ;  /* 0x00000008020f7981 */ /* 0x000f24000c1e1900 */
[----:B----4-:R-:W-:-:S05]  /*1210*/  IMAD.WIDE R14, R15, 0xc, R8 ;  /* 0x0000000c0f0e7825 */ /* 0x010fca00078e0208 */
[----:B------:R3:W-:Y:S04]  /*1220*/  STG.E desc[UR8][R14.64], R5 ;  /* 0x000000050e007986 */ /* 0x0007e8000c101908 */
[----:B------:R-:W4:Y:S01]  /*1230*/  LDG.E R19, desc[UR8][R2.64] ;  /* 0x0000000802137981 */ /* 0x000f22000c1e1900 */
[----:B-12---:R-:W-:-:S06]  /*1240*/  UIMAD UR5, UR14, UR11, UR4 ;  /* 0x0000000b0e0572a4 */ /* 0x006fcc000f8e0204 */
[----:B------:R-:W-:Y:S01]  /*1250*/  I2FP.F32.S32 R21, UR5 ;  /* 0x0000000500157c45 */ /* 0x000fe20008201400 */
[----:B----4-:R-:W-:-:S05]  /*1260*/  IMAD.WIDE R18, R19, 0xc, R8 ;  /* 0x0000000c13127825 */ /* 0x010fca00078e0208 */
[----:B------:R3:W-:Y:S02]  /*1270*/  STG.E desc[UR8][R18.64+0x4], R21 ;  /* 0x0000041512007986 */ /* 0x0007e4000c101908 */
.L_x_64:
[----:B-12---:R-:W-:Y:S05]  /*1280*/  BSYNC.RECONVERGENT B0 ;  /* 0x0000000000007941 */ /* 0x006fea0003800200 */
.L_x_63:
[----:B------:R-:W-:Y:S04]  /*1290*/  BSSY.RECONVERGENT B0, `(.L_x_65) ;  /* 0x0000011000007945 */ /* 0x000fe80003800200 */
[----:B------:R-:W-:Y:S05]  /*12a0*/  @P0 BRA `(.L_x_66) ;  /* 0x00000000003c0947 */ /* 0x000fea0003800000 */
[----:B---3--:R-:W0:Y:S04]  /*12b0*/  LDG.E R13, desc[UR8][R2.64] ;  /* 0x00000008020d7981 */ /* 0x008e28000c1e1900 */
[----:B------:R-:W2:Y:S01]  /*12c0*/  LDG.E R23, desc[UR8][R10.64+0x4] ;  /* 0x000004080a177981 */ /* 0x000ea2000c1e1900 */
[----:B0-----:R-:W-:-:S05]  /*12d0*/  IMAD.WIDE R12, R13, 0xc, R8 ;  /* 0x0000000c0d0c7825 */ /* 0x001fca00078e0208 */
[----:B------:R-:W2:Y:S02]  /*12e0*/  LDG.E R0, desc[UR8][R12.64+0x8] ;  /* 0x000008080c007981 */ /* 0x000ea4000c1e1900 */
[----:B--2---:R-:W-:-:S13]  /*12f0*/  FSETP.GT.AND P0, PT, R0, R23, PT ;  /* 0x000000170000720b */ /* 0x004fda0003f04000 */
[----:B------:R-:W-:Y:S05]  /*1300*/  @!P0 BRA `(.L_x_66) ;  /* 0x0000000000248947 */ /* 0x000fea0003800000 */
[----:B------:R1:W-:Y:S04]  /*1310*/  STG.E desc[UR8][R12.64+0x8], R23 ;  /* 0x000008170c007986 */ /* 0x0003e8000c101908 */
[----:B------:R-:W2:Y:S02]  /*1320*/  LDG.E R15, desc[UR8][R2.64] ;  /* 0x00000008020f7981 */ /* 0x000ea4000c1e1900 */
[----:B--2---:R-:W-:-:S05]  /*1330*/  IMAD.WIDE R14, R15, 0xc, R8 ;  /* 0x0000000c0f0e7825 */ /* 0x004fca00078e0208 */
[----:B------:R1:W-:Y:S04]  /*1340*/  STG.E desc[UR8][R14.64], R5 ;  /* 0x000000050e007986 */ /* 0x0003e8000c101908 */
[----:B------:R-:W2:Y:S01]  /*1350*/  LDG.E R19, desc[UR8][R2.64] ;  /* 0x0000000802137981 */ /* 0x000ea2000c1e1900 */
[----:B------:R-:W-:-:S06]  /*1360*/  UIMAD UR5, UR14, UR11, UR6 ;  /* 0x0000000b0e0572a4 */ /* 0x000fcc000f8e0206 */
[----:B------:R-:W-:Y:S01]  /*1370*/  I2FP.F32.S32 R21, UR5 ;  /* 0x0000000500157c45 */ /* 0x000fe20008201400 */
[----:B--2---:R-:W-:-:S05]  /*1380*/  IMAD.WIDE R18, R19, 0xc, R8 ;  /* 0x0000000c13127825 */ /* 0x004fca00078e0208 */
[----:B------:R1:W-:Y:S02]  /*1390*/  STG.E desc[UR8][R18.64+0x4], R21 ;  /* 0x0000041512007986 */ /* 0x0003e4000c101908 */
.L_x_66:
[----:B------:R-:W-:Y:S05]  /*13a0*/  BSYNC.RECONVERGENT B0 ;  /* 0x0000000000007941 */ /* 0x000fea0003800200 */
.L_x_65:
[----:B------:R-:W-:Y:S04]  /*13b0*/  BSSY.RECONVERGENT B0, `(.L_x_67) ;  /* 0x0000011000007945 */ /* 0x000fe80003800200 */
[----:B------:R-:W-:Y:S05]  /*13c0*/  @P3 BRA `(.L_x_68) ;  /* 0x00000000003c3947 */ /* 0x000fea0003800000 */
[----:B-1-3--:R-:W0:Y:S04]  /*13d0*/  LDG.E R13, desc[UR8][R2.64] ;  /* 0x00000008020d7981 */ /* 0x00ae28000c1e1900 */
[----:B------:R-:W2:Y:S01]  /*13e0*/  LDG.E R23, desc[UR8][R10.64+0x8] ;  /* 0x000008080a177981 */ /* 0x000ea2000c1e1900 */
[----:B0-----:R-:W-:-:S05]  /*13f0*/  IMAD.WIDE R12, R13, 0xc, R8 ;  /* 0x0000000c0d0c7825 */ /* 0x001fca00078e0208 */
[----:B------:R-:W2:Y:S02]  /*1400*/  LDG.E R0, desc[UR8][R12.64+0x8] ;  /* 0x000008080c007981 */ /* 0x000ea4000c1e1900 */
[----:B--2---:R-:W-:-:S13]  /*1410*/  FSETP.GT.AND P0, PT, R0, R23, PT ;  /* 0x000000170000720b */ /* 0x004fda0003f04000 */
[----:B------:R-:W-:Y:S05]  /*1420*/  @!P0 BRA `(.L_x_68) ;  /* 0x0000000000248947 */ /* 0x000fea0003800000 */
[----:B------:R2:W-:Y:S04]  /*1430*/  STG.E desc[UR8][R12.64+0x8], R23 ;  /* 0x000008170c007986 */ /* 0x0005e8000c101908 */
[----:B------:R-:W3:Y:S02]  /*1440*/  LDG.E R15, desc[UR8][R2.64] ;  /* 0x00000008020f7981 */ /* 0x000ee4000c1e1900 */
[----:B---3--:R-:W-:-:S05]  /*1450*/  IMAD.WIDE R14, R15, 0xc, R8 ;  /* 0x0000000c0f0e7825 */ /* 0x008fca00078e0208 */
[----:B------:R2:W-:Y:S04]  /*1460*/  STG.E desc[UR8][R14.64], R5 ;  /* 0x000000050e007986 */ /* 0x0005e8000c101908 */
[----:B------:R-:W3:Y:S01]  /*1470*/  LDG.E R19, desc[UR8][R2.64] ;  /* 0x0000000802137981 */ /* 0x000ee2000c1e1900 */
[----:B------:R-:W-:-:S06]  /*1480*/  UIMAD UR5, UR14, UR11, UR7 ;  /* 0x0000000b0e0572a4 */ /* 0x000fcc000f8e0207 */
[----:B------:R-:W-:Y:S01]  /*1490*/  I2FP.F32.S32 R21, UR5 ;  /* 0x0000000500157c45 */ /* 0x000fe20008201400 */
[----:B---3--:R-:W-:-:S05]  /*14a0*/  IMAD.WIDE R18, R19, 0xc, R8 ;  /* 0x0000000c13127825 */ /* 0x008fca00078e0208 */
[----:B------:R2:W-:Y:S02]  /*14b0*/  STG.E desc[UR8][R18.64+0x4], R21 ;  /* 0x0000041512007986 */ /* 0x0005e4000c101908 */
.L_x_68:
[----:B------:R-:W-:Y:S05]  /*14c0*/  BSYNC.RECONVERGENT B0 ;  /* 0x0000000000007941 */ /* 0x000fea0003800200 */
.L_x_67:
[----:B------:R-:W-:Y:S04]  /*14d0*/  BSSY.RECONVERGENT B0, `(.L_x_69) ;  /* 0x0000011000007945 */ /* 0x000fe80003800200 */
[----:B------:R-:W-:Y:S05]  /*14e0*/  @P2 BRA `(.L_x_70) ;  /* 0x00000000003c2947 */ /* 0x000fea0003800000 */
[----:B-123--:R-:W0:Y:S04]  /*14f0*/  LDG.E R13, desc[UR8][R2.64] ;  /* 0x00000008020d7981 */ /* 0x00ee28000c1e1900 */
        /* <DEDUP_REMOVED lines=14> */
.L_x_70:
[----:B------:R-:W-:Y:S05]  /*15e0*/  BSYNC.RECONVERGENT B0 ;  /* 0x0000000000007941 */ /* 0x000fea0003800200 */
.L_x_69:
[----:B------:R-:W-:-:S06]  /*15f0*/  UIADD3 UR4, UPT, UPT, UR4, 0x4, URZ ;  /* 0x0000000404047890 */ /* 0x000fcc000fffe0ff */
[----:B------:R-:W-:-:S13]  /*1600*/  ISETP.NE.AND P0, PT, R7, UR4, PT ;  /* 0x0000000407007c0c */ /* 0x000fda000bf05270 */
[----:B------:R-:W-:Y:S05]  /*1610*/  @P0 BRA `(.L_x_71) ;  /* 0xfffffff800880947 */ /* 0x000fea000383ffff */
.L_x_62:
[----:B------:R-:W-:-:S13]  /*1620*/  ISETP.NE.AND P0, PT, R20, RZ, PT ;  /* 0x000000ff1400720c */ /* 0x000fda0003f05270 */
[----:B------:R-:W-:Y:S05]  /*1630*/  @!P0 EXIT ;  /* 0x000000000000894d */ /* 0x000fea0003800000 */
[----:B------:R-:W1:Y:S01]  /*1640*/  LDC R0, c[0x0][0x398] ;  /* 0x0000e600ff007b82 */ /* 0x000e620000000800 */
[----:B------:R-:W1:Y:S01]  /*1650*/  LDCU UR10, c[0x0][0x3a0] ;  /* 0x00007400ff0a77ac */ /* 0x000e620008000800 */
[----:B------:R-:W1:Y:S06]  /*1660*/  LDCU.64 UR6, c[0x0][0x380] ;  /* 0x00007000ff0677ac */ /* 0x000e6c0008000a00 */
[----:B0-----:R-:W0:Y:S01]  /*1670*/  LDC.64 R8, c[0x0][0x388] ;  /* 0x0000e200ff087b82 */ /* 0x001e220000000a00 */
[----:B------:R-:W-:-:S05]  /*1680*/  UMOV UR4, URZ ;  /* 0x000000ff00047c82 */ /* 0x000fca0008000000 */
.L_x_74:
[----:B----4-:R-:W-:Y:S01]  /*1690*/  VIMNMX R10, PT, PT, R16, R7, !PT ;  /* 0x00000007100a7248 */ /* 0x010fe20007fe0100 */
[----:B------:R-:W-:Y:S03]  /*16a0*/  BSSY.RECONVERGENT B0, `(.L_x_72) ;  /* 0x0000017000007945 */ /* 0x000fe60003800200 */
[----:B------:R-:W-:-:S04]  /*16b0*/  ISETP.GE.AND P0, PT, R10, R17, PT ;  /* 0x000000110a00720c */ /* 0x000fc80003f06270 */
[----:B------:R-:W-:-:S13]  /*16c0*/  ISETP.EQ.OR P0, PT, R16, R7, P0 ;  /* 0x000000071000720c */ /* 0x000fda0000702670 */
[----:B------:R-:W-:Y:S05]  /*16d0*/  @P0 BRA `(.L_x_73) ;  /* 0x00000000004c0947 */ /* 0x000fea0003800000 */
[----:B-123--:R-:W0:Y:S01]  /*16e0*/  LDG.E R13, desc[UR8][R2.64] ;  /* 0x00000008020d7981 */ /* 0x00ee22000c1e1900 */
[----:B------:R-:W-:-:S05]  /*16f0*/  IADD3 R11, P0, PT, R6, R7, RZ ;  /* 0x00000007060b7210 */ /* 0x000fca0007f1e0ff */
[----:B------:R-:W-:Y:S01]  /*1700*/  IMAD.X R14, RZ, RZ, R4, P0 ;  /* 0x000000ffff0e7224 */ /* 0x000fe200000e0604 */
[----:B------:R-:W-:-:S04]  /*1710*/  LEA R10, P0, R11, UR6, 0x2 ;  /* 0x000000060b0a7c11 */ /* 0x000fc8000f8010ff */
[----:B------:R-:W-:-:S05]  /*1720*/  LEA.HI.X R11, R11, UR7, R14, 0x2, P0 ;  /* 0x000000070b0b7c11 */ /* 0x000fca00080f140e */
        /* <DEDUP_REMOVED lines=10> */
[----:B------:R-:W-:-:S05]  /*17d0*/  IMAD R14, R0, UR10, R7 ;  /* 0x0000000a000e7c24 */ /* 0x000fca000f8e0207 */
[----:B------:R-:W-:Y:S01]  /*17e0*/  I2FP.F32.S32 R19, R14 ;  /* 0x0000000e00137245 */ /* 0x000fe20000201400 */
[----:B--2---:R-:W-:-:S05]  /*17f0*/  IMAD.WIDE R14, R15, 0xc, R8 ;  /* 0x0000000c0f0e7825 */ /* 0x004fca00078e0208 */
[----:B------:R4:W-:Y:S02]  /*1800*/  STG.E desc[UR8][R14.64+0x4], R19 ;  /* 0x000004130e007986 */ /* 0x0009e4000c101908 */
.L_x_73:
[----:B-1----:R-:W-:Y:S05]  /*1810*/  BSYNC.RECONVERGENT B0 ;  /* 0x0000000000007941 */ /* 0x002fea0003800200 */
.L_x_72:
[----:B------:R-:W-:-:S06]  /*1820*/  UIADD3 UR5, UPT, UPT, UR4, 0x1, URZ ;  /* 0x0000000104057890 */ /* 0x000fcc000fffe0ff */
[----:B------:R-:W-:-:S13]  /*1830*/  ISETP.NE.AND P0, PT, R20, UR5, PT ;  /* 0x0000000514007c0c */ /* 0x000fda000bf05270 */
[----:B------:R-:W-:Y:S05]  /*1840*/  @!P0 EXIT ;  /* 0x000000000000894d */ /* 0x000fea0003800000 */
[----:B------:R-:W-:Y:S01]  /*1850*/  VIADD R7, R7, 0x1 ;  /* 0x0000000107077836 */ /* 0x000fe20000000000 */
[----:B------:R-:W-:Y:S01]  /*1860*/  UMOV UR4, UR5 ;  /* 0x0000000500047c82 */ /* 0x000fe20008000000 */
[----:B------:R-:W-:Y:S05]  /*1870*/  BRA `(.L_x_74) ;  /* 0xfffffffc00847947 */ /* 0x000fea000383ffff */
.L_x_61:
[----:B------:R-:W-:Y:S01]  /*1880*/  ISETP.GE.U32.AND P0, PT, R0, 0x3, PT ;  /* 0x000000030000780c */ /* 0x000fe20003f06070 */
[----:B------:R-:W-:Y:S01]  /*1890*/  IMAD.MOV.U32 R7, RZ, RZ, RZ ;  /* 0x000000ffff077224 */ /* 0x000fe200078e00ff */
        /* <DEDUP_REMOVED lines=8> */
.L_x_84:
[----:B------:R-:W-:Y:S01]  /*1920*/  ISETP.NE.AND P3, PT, R16, UR4, PT ;  /* 0x0000000410007c0c */ /* 0x000fe2000bf65270 */
[----:B------:R-:W-:Y:S02]  /*1930*/  UIADD3 UR6, UPT, UPT, UR4, 0x1, URZ ;  /* 0x0000000104067890 */ /* 0x000fe4000fffe0ff */
[----:B----4-:R-:W-:Y:S01]  /*1940*/  IADD3 R11, P0, PT, R6, UR4, RZ ;  /* 0x00000004060b7c10 */ /* 0x010fe2000ff1e0ff */
[----:B------:R-:W-:Y:S01]  /*1950*/  UIADD3 UR7, UPT, UPT, UR4, 0x2, URZ ;  /* 0x0000000204077890 */ /* 0x000fe2000fffe0ff */
[----:B------:R-:W-:Y:S01]  /*1960*/  BSSY.RECONVERGENT B0, `(.L_x_76) ;  /* 0x0000018000007945 */ /* 0x000fe20003800200 */
[----:B------:R-:W-:Y:S01]  /*1970*/  UIADD3 UR10, UPT, UPT, UR4, 0x3, URZ ;  /* 0x00000003040a7890 */ /* 0x000fe2000fffe0ff */
[----:B---3--:R-:W-:Y:S01]  /*1980*/  LEA R10, P4, R11, UR12, 0x2 ;  /* 0x0000000c0b0a7c11 */ /* 0x008fe2000f8810ff */
[----:B-12---:R-:W-:Y:S01]  /*1990*/  IMAD.X R12, RZ, RZ, R4, P0 ;  /* 0x000000ffff0c7224 */ /* 0x006fe200000e0604 */
[C---:B------:R-:W-:Y:S02]  /*19a0*/  ISETP.NE.AND P2, PT, R16.reuse, UR6, PT ;  /* 0x0000000610007c0c */ /* 0x040fe4000bf45270 */
[----:B------:R-:W-:-:S02]  /*19b0*/  ISETP.NE.AND P1, PT, R16, UR7, PT ;  /* 0x0000000710007c0c */ /* 0x000fc4000bf25270 */
[----:B------:R-:W-:Y:S02]  /*19c0*/  ISETP.NE.AND P0, PT, R16, UR10, PT ;  /* 0x0000000a10007c0c */ /* 0x000fe4000bf05270 */
[----:B------:R-:W-:Y:S01]  /*19d0*/  LEA.HI.X R11, R11, UR13, R12, 0x2, P4 ;  /* 0x0000000d0b0b7c11 */ /* 0x000fe2000a0f140c */
[----:B------:R-:W-:Y:S10]  /*19e0*/  @!P3 BRA `(.L_x_77) ;  /* 0x00000000003cb947 */ /* 0x000ff40003800000 */
        /* <DEDUP_REMOVED lines=15> */
.L_x_77:
[----:B-12---:R-:W-:Y:S05]  /*1ae0*/  BSYNC.RECONVERGENT B0 ;  /* 0x0000000000007941 */ /* 0x006fea0003800200 */
.L_x_76:
[----:B------:R-:W-:Y:S04]  /*1af0*/  BSSY.RECONVERGENT B0, `(.L_x_78) ;  /* 0x0000011000007945 */ /* 0x000fe80003800200 */
[----:B------:R-:W-:Y:S05]  /*1b00*/  @!P2 BRA `(.L_x_79) ;  /* 0x00000000003ca947 */ /* 0x000fea0003800000 */
        /* <DEDUP_REMOVED lines=15> */
.L_x_79:
[----:B------:R-:W-:Y:S05]  /*1c00*/  BSYNC.RECONVERGENT B0 ;  /* 0x0000000000007941 */ /* 0x000fea0003800200 */
.L_x_78:
[----:B------:R-:W-:Y:S04]  /*1c10*/  BSSY.RECONVERGENT B0, `(.L_x_80) ;  /* 0x0000011000007945 */ /* 0x000fe80003800200 */
[----:B------:R-:W-:Y:S05]  /*1c20*/  @!P1 BRA `(.L_x_81) ;  /* 0x00000000003c9947 */ /* 0x000fea0003800000 */
        /* <DEDUP_REMOVED lines=15> */
.L_x_81:
[----:B------:R-:W-:Y:S05]  /*1d20*/  BSYNC.RECONVERGENT B0 ;  /* 0x0000000000007941 */ /* 0x000fea0003800200 */
.L_x_80:
[----:B------:R-:W-:Y:S04]  /*1d30*/  BSSY.RECONVERGENT B0, `(.L_x_82) ;  /* 0x0000011000007945 */ /* 0x000fe80003800200 */
[----:B------:R-:W-:Y:S05]  /*1d40*/  @!P0 BRA `(.L_x_83) ;  /* 0x00000000003c8947 */ /* 0x000fea0003800000 */
        /* <DEDUP_REMOVED lines=15> */
.L_x_83:
[----:B------:R-:W-:Y:S05]  /*1e40*/  BSYNC.RECONVERGENT B0 ;  /* 0x0000000000007941 */ /* 0x000fea0003800200 */
.L_x_82:
[----:B------:R-:W-:-:S06]  /*1e50*/  UIADD3 UR4, UPT, UPT, UR4, 0x4, URZ ;  /* 0x0000000404047890 */ /* 0x000fcc000fffe0ff */
[----:B------:R-:W-:-:S13]  /*1e60*/  ISETP.NE.AND P0, PT, R7, UR4, PT ;  /* 0x0000000407007c0c */ /* 0x000fda000bf05270 */
[----:B------:R-:W-:Y:S05]  /*1e70*/  @P0 BRA `(.L_x_84) ;  /* 0xfffffff800a80947 */ /* 0x000fea000383ffff */
.L_x_75:
[----:B------:R-:W-:-:S13]  /*1e80*/  ISETP.NE.AND P0, PT, R0, RZ, PT ;  /* 0x000000ff0000720c */ /* 0x000fda0003f05270 */
[----:B------:R-:W-:Y:S05]  /*1e90*/  @!P0 EXIT ;  /* 0x000000000000894d */ /* 0x000fea0003800000 */
[----:B-123--:R-:W1:Y:S01]  /*1ea0*/  LDC R18, c[0x0][0x398] ;  /* 0x0000e600ff127b82 */ /* 0x00ee620000000800 */
[----:B------:R-:W2:Y:S01]  /*1eb0*/  LDCU UR10, c[0x0][0x3a0] ;  /* 0x00007400ff0a77ac */ /* 0x000ea20008000800 */
[----:B------:R-:W3:Y:S06]  /*1ec0*/  LDCU.64 UR6, c[0x0][0x380] ;  /* 0x00007000ff0677ac */ /* 0x000eec0008000a00 */
[----:B0-----:R-:W0:Y:S01]  /*1ed0*/  LDC.64 R8, c[0x0][0x388] ;  /* 0x0000e200ff087b82 */ /* 0x001e220000000a00 */
[----:B------:R-:W-:-:S05]  /*1ee0*/  UMOV UR4, URZ ;  /* 0x000000ff00047c82 */ /* 0x000fca0008000000 */
.L_x_87:
[----:B------:R-:W-:Y:S01]  /*1ef0*/  ISETP.NE.AND P0, PT, R16, R7, PT ;  /* 0x000000071000720c */ /* 0x000fe20003f05270 */
[----:B------:R-:W-:-:S12]  /*1f00*/  BSSY.RECONVERGENT B0, `(.L_x_85) ;  /* 0x0000015000007945 */ /* 0x000fd80003800200 */
[----:B0-----:R-:W-:Y:S05]  /*1f10*/  @!P0 BRA `(.L_x_86) ;  /* 0x00000000004c8947 */ /* 0x001fea0003800000 */
[----:B----4-:R-:W0:Y:S01]  /*1f20*/  LDG.E R11, desc[UR8][R2.64] ;  /* 0x00000008020b7981 */ /* 0x010e22000c1e1900 */
[----:B------:R-:W-:-:S05]  /*1f30*/  IADD3 R13, P0, PT, R6, R7, RZ ;  /* 0x00000007060d7210 */ /* 0x000fca0007f1e0ff */
[----:B------:R-:W-:Y:S01]  /*1f40*/  IMAD.X R14, RZ, RZ, R4, P0 ;  /* 0x000000ffff0e7224 */ /* 0x000fe200000e0604 */
[----:B---3--:R-:W-:-:S04]  /*1f50*/  LEA R12, P0, R13, UR6, 0x2 ;  /* 0x000000060d0c7c11 */ /* 0x008fc8000f8010ff */
[----:B------:R-:W-:-:S05]  /*1f60*/  LEA.HI.X R13, R13, UR7, R14, 0x2, P0 ;  /* 0x000000070d0d7c11 */ /* 0x000fca00080f140e */
[----:B------:R-:W3:Y:S01]  /*1f70*/  LDG.E R19, desc[UR8][R12.64] ;  /* 0x000000080c137981 */ /* 0x000ee2000c1e1900 */
[----:B0-----:R-:W-:-:S05]  /*1f80*/  IMAD.WIDE R10, R11, 0xc, R8 ;  /* 0x0000000c0b0a7825 */ /* 0x001fca00078e0208 */
[----:B------:R-:W3:Y:S02]  /*1f90*/  LDG.E R14, desc[UR8][R10.64+0x8] ;  /* 0x000008080a0e7981 */ /* 0x000ee4000c1e1900 */
[----:B---3--:R-:W-:-:S13]  /*1fa0*/  FSETP.GT.AND P0, PT, R14, R19, PT ;  /* 0x000000130e00720b */ /* 0x008fda0003f04000 */
[----:B------:R-:W-:Y:S05]  /*1fb0*/  @!P0 BRA `(.L_x_86) ;  /* 0x0000000000248947 */ /* 0x000fea0003800000 */
[----:B------:R0:W-:Y:S04]  /*1fc0*/  STG.E desc[UR8][R10.64+0x8], R19 ;  /* 0x000008130a007986 */ /* 0x0001e8000c101908 */
[----:B------:R-:W3:Y:S02]  /*1fd0*/  LDG.E R13, desc[UR8][R2.64] ;  /* 0x00000008020d7981 */ /* 0x000ee4000c1e1900 */
[----:B---3--:R-:W-:-:S05]  /*1fe0*/  IMAD.WIDE R12, R13, 0xc, R8 ;  /* 0x0000000c0d0c7825 */ /* 0x008fca00078e0208 */
[----:B------:R0:W-:Y:S04]  /*1ff0*/  STG.E desc[UR8][R12.64], R5 ;  /* 0x000000050c007986 */ /* 0x0001e8000c101908 */
[----:B------:R-:W3:Y:S01]  /*2000*/  LDG.E R15, desc[UR8][R2.64] ;  /* 0x00000008020f7981 */ /* 0x000ee2000c1e1900 */
[----:B-12---:R-:W-:-:S05]  /*2010*/  IMAD R14, R18, UR10, R7 ;  /* 0x0000000a120e7c24 */ /* 0x006fca000f8e0207 */
[----:B------:R-:W-:Y:S01]  /*2020*/  I2FP.F32.S32 R17, R14 ;  /* 0x0000000e00117245 */ /* 0x000fe20000201400 */
[----:B---3--:R-:W-:-:S05]  /*2030*/  IMAD.WIDE R14, R15, 0xc, R8 ;  /* 0x0000000c0f0e7825 */ /* 0x008fca00078e0208 */
[----:B------:R0:W-:Y:S02]  /*2040*/  STG.E desc[UR8][R14.64+0x4], R17 ;  /* 0x000004110e007986 */ /* 0x0001e4000c101908 */
.L_x_86:
[----:B--23--:R-:W-:Y:S05]  /*2050*/  BSYNC.RECONVERGENT B0 ;  /* 0x0000000000007941 */ /* 0x00cfea0003800200 */
.L_x_85:
[----:B------:R-:W-:-:S06]  /*2060*/  UIADD3 UR5, UPT, UPT, UR4, 0x1, URZ ;  /* 0x0000000104057890 */ /* 0x000fcc000fffe0ff */
[----:B------:R-:W-:-:S13]  /*2070*/  ISETP.NE.AND P0, PT, R0, UR5, PT ;  /* 0x0000000500007c0c */ /* 0x000fda000bf05270 */
[----:B------:R-:W-:Y:S05]  /*2080*/  @!P0 EXIT ;  /* 0x000000000000894d */ /* 0x000fea0003800000 */
[----:B------:R-:W-:Y:S01]  /*2090*/  VIADD R7, R7, 0x1 ;  /* 0x0000000107077836 */ /* 0x000fe20000000000 */
[----:B------:R-:W-:Y:S01]  /*20a0*/  UMOV UR4, UR5 ;  /* 0x0000000500047c82 */ /* 0x000fe20008000000 */
[----:B------:R-:W-:Y:S05]  /*20b0*/  BRA `(.L_x_87) ;  /* 0xfffffffc008c7947 */ /* 0x000fea000383ffff */
.L_x_46:
[----:B------:R-:W-:-:S09]  /*20c0*/  UISETP.GE.AND UP0, UPT, UR6, 0x1, UPT ;  /* 0x000000010600788c */ /* 0x000fd2000bf06270 */
[----:B------:R-:W-:Y:S05]  /*20d0*/  BRA.U !UP0, `(.L_x_88) ;  /* 0x0000001108d87547 */ /* 0x000fea000b800000 */
[----:B------:R-:W-:-:S09]  /*20e0*/  UISETP.NE.AND UP0, UPT, UR10, URZ, UPT ;  /* 0x000000ff0a00728c */ /* 0x000fd2000bf05270 */
[----:B------:R-:W-:Y:S05]  /*20f0*/  BRA.U UP0, `(.L_x_89) ;  /* 0x0000000500947547 */ /* 0x000fea000b800000 */
[----:B------:R0:W5:Y:S01]  /*2100*/  LDG.E R17, desc[UR8][R2.64] ;  /* 0x0000000802117981 */ /* 0x000162000c1e1900 */
[----:B------:R-:W1:Y:S01]  /*2110*/  LDC.64 R8, c[0x0][0x388] ;  /* 0x0000e200ff087b82 */ /* 0x000e620000000a00 */
[C---:B------:R-:W-:Y:S01]  /*2120*/  VIADD R19, R7.reuse, 0x1 ;  /* 0x0000000107137836 */ /* 0x040fe20000000000 */
[C---:B------:R-:W-:Y:S01]  /*2130*/  IADD3 R21, PT, PT, R7.reuse, 0x2, RZ ;  /* 0x0000000207157810 */ /* 0x040fe20007ffe0ff */
[----:B------:R-:W-:Y:S01]  /*2140*/  VIADD R16, R7, 0x3 ;  /* 0x0000000307107836 */ /* 0x000fe20000000000 */
[----:B------:R-:W-:Y:S02]  /*2150*/  UMOV UR4, URZ ;  /* 0x000000ff00047c82 */ /* 0x000fe40008000000 */
[----:B------:R-:W-:-:S05]  /*2160*/  VIMNMX R10, PT, PT, R0, R19, !PT ;  /* 0x00000013000a7248 */ /* 0x000fca0007fe0100 */
[----:B------:R-:W-:Y:S02]  /*2170*/  IMAD.IADD R11, R7, 0x1, -R10 ;  /* 0x00000001070b7824 */ /* 0x000fe400078e0a0a */
[----:B------:R-:W-:-:S03]  /*2180*/  IMAD.IADD R18, R10, 0x1, -R7 ;  /* 0x000000010a127824 */ /* 0x000fc600078e0a07 */
[----:B------:R-:W-:Y:S02]  /*2190*/  ISETP.GT.U32.AND P0, PT, R11, -0x4, PT ;  /* 0xfffffffc0b00780c */ /* 0x000fe40003f04070 */
[----:B------:R-:W-:Y:S01]  /*21a0*/  LOP3.LUT R18, R18, 0x3, RZ, 0xc0, !PT ;  /* 0x0000000312127812 */ /* 0x000fe200078ec0ff */
[----:B01----:R-:W-:-:S10]  /*21b0*/  IMAD.WIDE R8, R7, 0xc, R8 ;  /* 0x0000000c07087825 */ /* 0x003fd400078e0208 */
.L_x_95:
[----:B0-----:R-:W0:Y:S01]  /*21c0*/  LDC.64 R10, c[0x0][0x388] ;  /* 0x0000e200ff0a7b82 */ /* 0x001e220000000a00 */
[----:B-1----:R-:W1:Y:S01]  /*21d0*/  LDCU.64 UR6, c[0x0][0x380] ;  /* 0x00007000ff0677ac */ /* 0x002e620008000a00 */
[----:B--2---:R-:W-:-:S05]  /*21e0*/  IADD3 R15, P1, PT, R6, UR4, RZ ;  /* 0x00000004060f7c10 */ /* 0x004fca000ff3e0ff */
[----:B------:R-:W-:Y:S01]  /*21f0*/  IMAD.X R20, RZ, RZ, R4, P1 ;  /* 0x000000ffff147224 */ /* 0x000fe200008e0604 */
[----:B-1----:R-:W-:-:S04]  /*2200*/  LEA R14, P1, R15, UR6, 0x2 ;  /* 0x000000060f0e7c11 */ /* 0x002fc8000f8210ff */
[----:B------:R-:W-:Y:S01]  /*2210*/  LEA.HI.X R15, R15, UR7, R20, 0x2, P1 ;  /* 0x000000070f0f7c11 */ /* 0x000fe200088f1414 */
[----:B0----5:R-:W-:-:S04]  /*2220*/  IMAD.WIDE R12, R17, 0xc, R10 ;  /* 0x0000000c110c7825 */ /* 0x021fc800078e020a */
[----:B------:R-:W2:Y:S04]  /*2230*/  LDG.E R27, desc[UR8][R14.64] ;  /* 0x000000080e1b7981 */ /* 0x000ea8000c1e1900 */
[----:B------:R-:W2:Y:S01]  /*2240*/  LDG.E R20, desc[UR8][R12.64+0x8] ;  /* 0x000008080c147981 */ /* 0x000ea2000c1e1900 */
[----:B------:R-:W-:Y:S01]  /*2250*/  BSSY.RECONVERGENT B0, `(.L_x_90) ;  /* 0x0000049000007945 */ /* 0x000fe20003800200 */
[----:B--2---:R-:W-:-:S13]  /*2260*/  FSETP.GT.AND P1, PT, R20, R27, PT ;  /* 0x0000001b1400720b */ /* 0x004fda0003f24000 */
[----:B---3--:R-:W-:Y:S05]  /*2270*/  @!P1 BRA `(.L_x_91) ;  /* 0x0000000400189947 */ /* 0x008fea0003800000 */
        /* <DEDUP_REMOVED lines=40> */
[----:B------:R-:W-:Y:S02]  /*2500*/  @P1 IMAD.MOV.U32 R17, RZ, RZ, R21 ;  /* 0x000000ffff111224 */ /* 0x000fe400078e0015 */
[----:B------:R-:W-:-:S07]  /*2510*/  @P1 IMAD.MOV.U32 R27, RZ, RZ, R16 ;  /* 0x000000ffff1b1224 */ /* 0x000fce00078e0010 */
.L_x_93:
[----:B------:R-:W-:Y:S05]  /*2520*/  BSYNC.RECONVERGENT B1 ;  /* 0x0000000000017941 */ /* 0x000fea0003800200 */
.L_x_92:
[----:B------:R-:W-:Y:S05]  /*2530*/  @P0 BRA `(.L_x_91) ;  /* 0x0000000000680947 */ /* 0x000fea0003800000 */
.L_x_94:
[----:B------:R-:W4:Y:S02]  /*2540*/  LDC.64 R12, c[0x0][0x388] ;  /* 0x0000e200ff0c7b82 */ /* 0x000f240000000a00 */
[----:B----45:R-:W-:-:S04]  /*2550*/  IMAD.WIDE R10, R17, 0xc, R12 ;  /* 0x0000000c110a7825 */ /* 0x030fc800078e020c */
[----:B------:R-:W-:Y:S01]  /*2560*/  IMAD.WIDE R12, R27, 0xc, R12 ;  /* 0x0000000c1b0c7825 */ /* 0x000fe200078e020c */
[----:B--2---:R-:W2:Y:S04]  /*2570*/  LDG.E R15, desc[UR8][R10.64+0x8] ;  /* 0x000008080a0f7981 */ /* 0x004ea8000c1e1900 */
[----:B------:R-:W2:Y:S02]  /*2580*/  LDG.E R14, desc[UR8][R12.64+0x8] ;  /* 0x000008080c0e7981 */ /* 0x000ea4000c1e1900 */
[----:B--2---:R-:W-:-:S13]  /*2590*/  FSETP.GT.AND P1, PT, R14, R15, PT ;  /* 0x0000000f0e00720b */ /* 0x004fda0003f24000 */
[----:B------:R-:W-:Y:S04]  /*25a0*/  @P1 STG.E desc[UR8][R2.64], R27 ;  /* 0x0000001b02001986 */ /* 0x000fe8000c101908 */
[----:B------:R-:W2:Y:S04]  /*25b0*/  @P1 LDG.E R15, desc[UR8][R12.64+0x8] ;  /* 0x000008080c0f1981 */ /* 0x000ea8000c1e1900 */
[----:B------:R-:W2:Y:S01]  /*25c0*/  LDG.E R14, desc[UR8][R12.64+0x14] ;  /* 0x000014080c0e7981 */ /* 0x000ea2000c1e1900 */
[----:B------:R-:W-:Y:S02]  /*25d0*/  @P1 MOV R17, R27 ;  /* 0x0000001b00111202 */ /* 0x000fe40000000f00 */
[----:B--2---:R-:W-:-:S13]  /*25e0*/  FSETP.GT.AND P2, PT, R14, R15, PT ;  /* 0x0000000f0e00720b */ /* 0x004fda0003f44000 */
[----:B------:R-:W-:-:S05]  /*25f0*/  @P2 VIADD R17, R27, 0x1 ;  /* 0x000000011b112836 */ /* 0x000fca0000000000 */
[----:B------:R2:W-:Y:S04]  /*2600*/  @P2 STG.E desc[UR8][R2.64], R17 ;  /* 0x0000001102002986 */ /* 0x0005e8000c101908 */
[----:B------:R-:W4:Y:S04]  /*2610*/  @P2 LDG.E R15, desc[UR8][R12.64+0x14] ;  /* 0x000014080c0f2981 */ /* 0x000f28000c1e1900 */
[----:B------:R-:W4:Y:S02]  /*2620*/  LDG.E R10, desc[UR8][R12.64+0x20] ;  /* 0x000020080c0a7981 */ /* 0x000f24000c1e1900 */
[----:B----4-:R-:W-:-:S13]  /*2630*/  FSETP.GT.AND P1, PT, R10, R15, PT ;  /* 0x0000000f0a00720b */ /* 0x010fda0003f24000 */
[----:B--2---:R-:W-:-:S05]  /*2640*/  @P1 VIADD R17, R27, 0x2 ;  /* 0x000000021b111836 */ /* 0x004fca0000000000 */
[----:B------:R2:W-:Y:S04]  /*2650*/  @P1 STG.E desc[UR8][R2.64], R17 ;  /* 0x0000001102001986 */ /* 0x0005e8000c101908 */
[----:B------:R-:W4:Y:S04]  /*2660*/  @P1 LDG.E R15, desc[UR8][R12.64+0x20] ;  /* 0x000020080c0f1981 */ /* 0x000f28000c1e1900 */
[----:B------:R-:W4:Y:S02]  /*2670*/  LDG.E R10, desc[UR8][R12.64+0x2c] ;  /* 0x00002c080c0a7981 */ /* 0x000f24000c1e1900 */
[----:B----4-:R-:W-:-:S13]  /*2680*/  FSETP.GT.AND P1, PT, R10, R15, PT ;  /* 0x0000000f0a00720b */ /* 0x010fda0003f24000 */
[C---:B--2---:R-:W-:Y:S02]  /*2690*/  @P1 VIADD R17, R27.reuse, 0x3 ;  /* 0x000000031b111836 */ /* 0x044fe40000000000 */
[----:B------:R-:W-:-:S03]  /*26a0*/  VIADD R27, R27, 0x4 ;  /* 0x000000041b1b7836 */ /* 0x000fc60000000000 */
[----:B------:R4:W-:Y:S02]  /*26b0*/  @P1 STG.E desc[UR8][R2.64], R17 ;  /* 0x0000001102001986 */ /* 0x0009e4000c101908 */
[----:B------:R-:W-:-:S13]  /*26c0*/  ISETP.GE.AND P1, PT, R27, R0, PT ;  /* 0x000000001b00720c */ /* 0x000fda0003f26270 */
[----:B----4-:R-:W-:Y:S05]  /*26d0*/  @!P1 BRA `(.L_x_94) ;  /* 0xfffffffc00989947 */ /* 0x010fea000383ffff */
.L_x_91:
[----:B------:R-:W-:Y:S05]  /*26e0*/  BSYNC.RECONVERGENT B0 ;  /* 0x0000000000007941 */ /* 0x000fea0003800200 */
.L_x_90:
[----:B------:R-:W4:Y:S01]  /*26f0*/  LDC R10, c[0x0][0x398] ;  /* 0x0000e600ff0a7b82 */ /* 0x000f220000000800 */
[----:B------:R-:W-:-:S06]  /*2700*/  UIADD3 UR5, UPT, UPT, UR4, 0x1, URZ ;  /* 0x0000000104057890 */ /* 0x000fcc000fffe0ff */
[----:B----4-:R-:W-:-:S13]  /*2710*/  ISETP.NE.AND P1, PT, R10, UR5, PT ;  /* 0x000000050a007c0c */ /* 0x010fda000bf25270 */
[----:B------:R-:W-:Y:S05]  /*2720*/  @!P1 EXIT ;  /* 0x000000000000994d */ /* 0x000fea0003800000 */
[----:B------:R-:W-:Y:S01]  /*2730*/  UMOV UR4, UR5 ;  /* 0x0000000500047c82 */ /* 0x000fe20008000000 */
[----:B------:R-:W-:Y:S05]  /*2740*/  BRA `(.L_x_95) ;  /* 0xfffffff8009c7947 */ /* 0x000fea000383ffff */
.L_x_89:
[----:B------:R-:W-:-:S13]  /*2750*/  ISETP.GT.AND P1, PT, R8, UR7, PT ;  /* 0x0000000708007c0c */ /* 0x000fda000bf24270 */
[----:B------:R-:W-:Y:S05]  /*2760*/  @!P1 BRA `(.L_x_96) ;  /* 0x0000000400989947 */ /* 0x000fea0003800000 */
        /* <DEDUP_REMOVED lines=11> */
.L_x_102:
[----:B------:R-:W-:Y:S04]  /*2820*/  BSSY.RECONVERGENT B0, `(.L_x_97) ;  /* 0x0000054000007945 */ /* 0x000fe80003800200 */
        /* <DEDUP_REMOVED lines=25> */
[----:B0-----:R2:W5:Y:S01]  /*29c0*/  LDG.E R19, desc[UR8][R2.64] ;  /* 0x0000000802137981 */ /* 0x001562000c1e1900 */
[----:B------:R-:W-:Y:S01]  /*29d0*/  BSSY.RECONVERGENT B1, `(.L_x_99) ;  /* 0x000001d000017945 */ /* 0x000fe20003800200 */
[----:B------:R-:W-:-:S03]  /*29e0*/  MOV R25, R7 ;  /* 0x0000000700197202 */ /* 0x000fc60000000f00 */
[----:B------:R-:W-:Y:S05]  /*29f0*/  @!P2 BRA `(.L_x_100) ;  /* 0x000000000068a947 */ /* 0x000fea0003800000 */
[----:B--2--5:R-:W-:Y:S01]  /*2a00*/  IMAD.WIDE R16, R19, 0xc, R10 ;  /* 0x0000000c13107825 */ /* 0x024fe200078e020a */
        /* <DEDUP_REMOVED lines=25> */
.L_x_100:
[----:B------:R-:W-:Y:S05]  /*2ba0*/  BSYNC.RECONVERGENT B1 ;  /* 0x0000000000017941 */ /* 0x000fea0003800200 */
.L_x_99:
[----:B------:R-:W-:Y:S05]  /*2bb0*/  @P1 BRA `(.L_x_98) ;  /* 0x0000000000681947 */ /* 0x000fea0003800000 */
.L_x_101:
[----:B--2---:R-:W2:Y:S02]  /*2bc0*/  LDC.64 R16, c[0x0][0x388] ;  /* 0x0000e200ff107b82 */ /* 0x004ea40000000a00 */
[----:B--2--5:R-:W-:-:S04]  /*2bd0*/  IMAD.WIDE R10, R19, 0xc, R16 ;  /* 0x0000000c130a7825 */ /* 0x024fc800078e0210 */
[----:B------:R-:W-:Y:S01]  /*2be0*/  IMAD.WIDE R16, R25, 0xc, R16 ;  /* 0x0000000c19107825 */ /* 0x000fe200078e0210 */
[----:B------:R-:W2:Y:S04]  /*2bf0*/  LDG.E R21, desc[UR8][R10.64+0x8] ;  /* 0x000008080a157981 */ /* 0x000ea8000c1e1900 */
[----:B------:R-:W2:Y:S02]  /*2c00*/  LDG.E R18, desc[UR8][R16.64+0x8] ;  /* 0x0000080810127981 */ /* 0x000ea4000c1e1900 */
[----:B--2---:R-:W-:-:S13]  /*2c10*/  FSETP.GT.AND P2, PT, R18, R21, PT ;  /* 0x000000151200720b */ /* 0x004fda0003f44000 */
[----:B------:R-:W-:Y:S04]  /*2c20*/  @P2 STG.E desc[UR8][R2.64], R25 ;  /* 0x0000001902002986 */ /* 0x000fe8000c101908 */
[----:B------:R-:W2:Y:S04]  /*2c30*/  @P2 LDG.E R21, desc[UR8][R16.64+0x8] ;  /* 0x0000080810152981 */ /* 0x000ea8000c1e1900 */
[----:B------:R-:W2:Y:S01]  /*2c40*/  LDG.E R18, desc[UR8][R16.64+0x14] ;  /* 0x0000140810127981 */ /* 0x000ea2000c1e1900 */
[----:B------:R-:W-:Y:S01]  /*2c50*/  @P2 IMAD.MOV.U32 R19, RZ, RZ, R25 ;  /* 0x000000ffff132224 */ /* 0x000fe200078e0019 */
        /* <DEDUP_REMOVED lines=11> */
[C---:B--2---:R-:W-:Y:S01]  /*2d10*/  @P2 IADD3 R19, PT, PT, R25.reuse, 0x3, RZ ;  /* 0x0000000319132810 */ /* 0x044fe20007ffe0ff */
[----:B------:R-:W-:-:S04]  /*2d20*/  VIADD R25, R25, 0x4 ;  /* 0x0000000419197836 */ /* 0x000fc80000000000 */
[----:B------:R4:W-:Y:S01]  /*2d30*/  @P2 STG.E desc[UR8][R2.64], R19 ;  /* 0x0000001302002986 */ /* 0x0009e2000c101908 */
[----:B------:R-:W-:-:S13]  /*2d40*/  ISETP.GE.AND P2, PT, R25, R0, PT ;  /* 0x000000001900720c */ /* 0x000fda0003f46270 */
[----:B----4-:R-:W-:Y:S05]  /*2d50*/  @!P2 BRA `(.L_x_101) ;  /* 0xfffffffc0098a947 */ /* 0x010fea000383ffff */
.L_x_98:
[----:B------:R-:W-:Y:S05]  /*2d60*/  BSYNC.RECONVERGENT B0 ;  /* 0x0000000000007941 */ /* 0x000fea0003800200 */
.L_x_97:
[----:B------:R-:W4:Y:S01]  /*2d70*/  LDC R10, c[0x0][0x398] ;  /* 0x0000e600ff0a7b82 */ /* 0x000f220000000800 */
[----:B------:R-:W-:-:S06]  /*2d80*/  UIADD3 UR5, UPT, UPT, UR4, 0x1, URZ ;  /* 0x0000000104057890 */ /* 0x000fcc000fffe0ff */
[----:B----4-:R-:W-:-:S13]  /*2d90*/  ISETP.NE.AND P2, PT, R10, UR5, PT ;  /* 0x000000050a007c0c */ /* 0x010fda000bf45270 */
[----:B------:R-:W-:Y:S05]  /*2da0*/  @!P2 EXIT ;  /* 0x000000000000a94d */ /* 0x000fea0003800000 */
[----:B------:R-:W-:Y:S01]  /*2db0*/  UMOV UR4, UR5 ;  /* 0x0000000500047c82 */ /* 0x000fe20008000000 */
[----:B------:R-:W-:Y:S05]  /*2dc0*/  BRA `(.L_x_102) ;  /* 0xfffffff800947947 */ /* 0x000fea000383ffff */
.L_x_96:
        /* <DEDUP_REMOVED lines=11> */
.L_x_108:
[----:B------:R-:W-:Y:S01]  /*2e80*/  ISETP.LE.OR P2, PT, R17, UR4, P0 ;  /* 0x0000000411007c0c */ /* 0x000fe20008743670 */
[----:B------:R-:W-:-:S12]  /*2e90*/  BSSY.RECONVERGENT B0, `(.L_x_103) ;  /* 0x0000054000007945 */ /* 0x000fd80003800200 */
        /* <DEDUP_REMOVED lines=27> */
[----:B------:R-:W-:-:S03]  /*3050*/  IMAD.MOV.U32 R29, RZ, RZ, R7 ;  /* 0x000000ffff1d7224 */ /* 0x000fc600078e0007 */
        /* <DEDUP_REMOVED lines=27> */
.L_x_106:
[----:B------:R-:W-:Y:S05]  /*3210*/  BSYNC.RECONVERGENT B1 ;  /* 0x0000000000017941 */ /* 0x000fea0003800200 */
.L_x_105:
[----:B------:R-:W-:Y:S05]  /*3220*/  @P1 BRA `(.L_x_104) ;  /* 0x0000000000681947 */ /* 0x000fea0003800000 */
.L_x_107:
        /* <DEDUP_REMOVED lines=26> */
.L_x_104:
[----:B------:R-:W-:Y:S05]  /*33d0*/  BSYNC.RECONVERGENT B0 ;  /* 0x0000000000007941 */ /* 0x000fea0003800200 */
.L_x_103:
[----:B------:R-:W4:Y:S01]  /*33e0*/  LDC R10, c[0x0][0x398] ;  /* 0x0000e600ff0a7b82 */ /* 0x000f220000000800 */
[----:B------:R-:W-:-:S06]  /*33f0*/  UIADD3 UR5, UPT, UPT, UR4, 0x1, URZ ;  /* 0x0000000104057890 */ /* 0x000fcc000fffe0ff */
[----:B----4-:R-:W-:-:S13]  /*3400*/  ISETP.NE.AND P2, PT, R10, UR5, PT ;  /* 0x000000050a007c0c */ /* 0x010fda000bf45270 */
[----:B------:R-:W-:Y:S05]  /*3410*/  @!P2 EXIT ;  /* 0x000000000000a94d */ /* 0x000fea0003800000 */
[----:B------:R-:W-:Y:S01]  /*3420*/  UMOV UR4, UR5 ;  /* 0x0000000500047c82 */ /* 0x000fe20008000000 */
[----:B------:R-:W-:Y:S05]  /*3430*/  BRA `(.L_x_108) ;  /* 0xfffffff800907947 */ /* 0x000fea000383ffff */
.L_x_88:
[----:B------:R-:W-:Y:S01]  /*3440*/  UISETP.NE.AND UP0, UPT, UR10, URZ, UPT ;  /* 0x000000ff0a00728c */ /* 0x000fe2000bf05270 */
[----:B------:R-:W-:-:S08]  /*3450*/  VIADD R0, R11, 0xffffffff ;  /* 0xffffffff0b007836 */ /* 0x000fd00000000000 */
[----:B------:R-:W-:Y:S05]  /*3460*/  BRA.U UP0, `(.L_x_109) ;  /* 0x0000000900907547 */ /* 0x000fea000b800000 */
[----:B------:R-:W-:Y:S01]  /*3470*/  ISETP.GE.U32.AND P1, PT, R0, 0x3, PT ;  /* 0x000000030000780c */ /* 0x000fe20003f26070 */
[----:B------:R-:W-:Y:S01]  /*3480*/  HFMA2 R7, -RZ, RZ, 0, 0 ;  /* 0x00000000ff077431 */ /* 0x000fe200000001ff */
[----:B------:R-:W-:-:S04]  /*3490*/  LOP3.LUT R12, R11, 0x3, RZ, 0xc0, !PT ;  /* 0x000000030b0c7812 */ /* 0x000fc800078ec0ff */
[----:B------:R-:W-:-:S07]  /*34a0*/  ISETP.NE.AND P0, PT, R12, RZ, PT ;  /* 0x000000ff0c00720c */ /* 0x000fce0003f05270 */
[----:B------:R-:W-:Y:S06]  /*34b0*/  @!P1 BRA `(.L_x_110) ;  /* 0x0000000400509947 */ /* 0x000fec0003800000 */
[----:B------:R-:W-:Y:S01]  /*34c0*/  LOP3.LUT R7, R11, 0x7ffffffc, RZ, 0xc0, !PT ;  /* 0x7ffffffc0b077812 */ /* 0x000fe200078ec0ff */
[----:B------:R-:W0:Y:S01]  /*34d0*/  LDCU.64 UR6, c[0x0][0x380] ;  /* 0x00007000ff0677ac */ /* 0x000e220008000a00 */
[----:B------:R-:W-:-:S05]  /*34e0*/  UMOV UR4, URZ ;  /* 0x000000ff00047c82 */ /* 0x000fca0008000000 */
.L_x_111:
[----:B------:R-:W2:Y:S01]  /*34f0*/  LDG.E R13, desc[UR8][R2.64] ;  /* 0x00000008020d7981 */ /* 0x000ea2000c1e1900 */
[----:B------:R-:W2:Y:S01]  /*3500*/  LDC.64 R8, c[0x0][0x388] ;  /* 0x0000e200ff087b82 */ /* 0x000ea20000000a00 */
        /* <DEDUP_REMOVED lines=8> */
[----:B------:R0:W-:Y:S01]  /*3590*/  @P1 STG.E desc[UR8][R14.64+0x8], R21 ;  /* 0x000008150e001986 */ /* 0x0001e2000c101908 */
[----:B------:R-:W1:Y:S03]  /*35a0*/  @P1 LDC R18, c[0x0][0x3a4] ;  /* 0x0000e900ff121b82 */ /* 0x000e660000000800 */
[----:B------:R-:W2:Y:S05]  /*35b0*/  @P1 LDG.E R17, desc[UR8][R2.64] ;  /* 0x0000000802111981 */ /* 0x000eaa000c1e1900 */
[----:B------:R-:W1:Y:S01]  /*35c0*/  @P1 LDC R23, c[0x0][0x398] ;  /* 0x0000e600ff171b82 */ /* 0x000e620000000800 */
[----:B--2---:R-:W-:-:S05]  /*35d0*/  @P1 IMAD.WIDE R16, R17, 0xc, R8 ;  /* 0x0000000c11101825 */ /* 0x004fca00078e0208 */
[----:B------:R2:W-:Y:S04]  /*35e0*/  @P1 STG.E desc[UR8][R16.64], R5 ;  /* 0x0000000510001986 */ /* 0x0005e8000c101908 */
[----:B------:R-:W3:Y:S01]  /*35f0*/  @P1 LDG.E R19, desc[UR8][R2.64] ;  /* 0x0000000802131981 */ /* 0x000ee2000c1e1900 */
[----:B-1----:R-:W-:-:S05]  /*3600*/  @P1 IMAD R18, R23, R18, UR4 ;  /* 0x0000000417121e24 */ /* 0x002fca000f8e0212 */
[----:B------:R-:W-:Y:S01]  /*3610*/  @P1 I2FP.F32.S32 R23, R18 ;  /* 0x0000001200171245 */ /* 0x000fe20000201400 */
[----:B---3--:R-:W-:-:S05]  /*3620*/  @P1 IMAD.WIDE R18, R19, 0xc, R8 ;  /* 0x0000000c13121825 */ /* 0x008fca00078e0208 */
[----:B------:R1:W-:Y:S04]  /*3630*/  @P1 STG.E desc[UR8][R18.64+0x4], R23 ;  /* 0x0000041712001986 */ /* 0x0003e8000c101908 */
[----:B------:R-:W0:Y:S04]  /*3640*/  @P1 LDG.E R13, desc[UR8][R2.64] ;  /* 0x00000008020d1981 */ /* 0x000e28000c1e1900 */
[----:B------:R-:W3:Y:S01]  /*3650*/  LDG.E R25, desc[UR8][R10.64+0x4] ;  /* 0x000004080a197981 */ /* 0x000ee2000c1e1900 */
[----:B0-----:R-:W-:-:S05]  /*3660*/  @P1 IMAD.WIDE R14, R13, 0xc, R8 ;  /* 0x0000000c0d0e1825 */ /* 0x001fca00078e0208 */
[----:B------:R-:W3:Y:S02]  /*3670*/  @P1 LDG.E R0, desc[UR8][R14.64+0x8] ;  /* 0x000008080e001981 */ /* 0x000ee4000c1e1900 */
[----:B---3--:R-:W-:-:S13]  /*3680*/  FSETP.GT.AND P1, PT, R0, R25, PT ;  /* 0x000000190000720b */ /* 0x008fda0003f24000 */
[--C-:B--2---:R-:W-:Y:S01]  /*3690*/  @P1 IMAD.WIDE R16, R13, 0xc, R8.reuse ;  /* 0x0000000c0d101825 */ /* 0x104fe200078e0208 */
[----:B-1----:R-:W0:Y:S04]  /*36a0*/  @P1 LDC R18, c[0x0][0x3a4] ;  /* 0x0000e900ff121b82 */ /* 0x002e280000000800 */
[----:B------:R1:W-:Y:S04]  /*36b0*/  @P1 STG.E desc[UR8][R16.64+0x8], R25 ;  /* 0x0000081910001986 */ /* 0x0003e8000c101908 */
[----:B------:R-:W2:Y:S01]  /*36c0*/  @P1 LDG.E R21, desc[UR8][R2.64] ;  /* 0x0000000802151981 */ /* 0x000ea2000c1e1900 */
[----:B------:R-:W0:Y:S01]  /*36d0*/  @P1 LDC R23, c[0x0][0x398] ;  /* 0x0000e600ff171b82 */ /* 0x000e220000000800 */
[----:B--2---:R-:W-:-:S05]  /*36e0*/  @P1 IMAD.WIDE R20, R21, 0xc, R8 ;  /* 0x0000000c15141825 */ /* 0x004fca00078e0208 */
[----:B------:R2:W-:Y:S04]  /*36f0*/  @P1 STG.E desc[UR8][R20.64], R5 ;  /* 0x0000000514001986 */ /* 0x0005e8000c101908 */
[----:B------:R-:W3:Y:S01]  /*3700*/  @P1 LDG.E R19, desc[UR8][R2.64] ;  /* 0x0000000802131981 */ /* 0x000ee2000c1e1900 */
[----:B0-----:R-:W-:-:S04]  /*3710*/  @P1 IMAD R18, R23, R18, UR4 ;  /* 0x0000000417121e24 */ /* 0x001fc8000f8e0212 */
[----:B------:R-:W-:-:S05]  /*3720*/  @P1 VIADD R14, R18, 0x1 ;  /* 0x00000001120e1836 */ /* 0x000fca0000000000 */
[----:B------:R-:W-:Y:S01]  /*3730*/  @P1 I2FP.F32.S32 R23, R14 ;  /* 0x0000000e00171245 */ /* 0x000fe20000201400 */
[----:B---3--:R-:W-:-:S05]  /*3740*/  @P1 IMAD.WIDE R14, R19, 0xc, R8 ;  /* 0x0000000c130e1825 */ /* 0x008fca00078e0208 */
[----:B------:R0:W-:Y:S04]  /*3750*/  @P1 STG.E desc[UR8][R14.64+0x4], R23 ;  /* 0x000004170e001986 */ /* 0x0001e8000c101908 */
[----:B------:R-:W3:Y:S04]  /*3760*/  @P1 LDG.E R13, desc[UR8][R2.64] ;  /* 0x00000008020d1981 */ /* 0x000ee8000c1e1900 */
[----:B-1----:R-:W4:Y:S01]  /*3770*/  LDG.E R25, desc[UR8][R10.64+0x8] ;  /* 0x000008080a197981 */ /* 0x002f22000c1e1900 */
[----:B---3--:R-:W-:-:S05]  /*3780*/  @P1 IMAD.WIDE R16, R13, 0xc, R8 ;  /* 0x0000000c0d101825 */ /* 0x008fca00078e0208 */
[----:B------:R-:W4:Y:S02]  /*3790*/  @P1 LDG.E R0, desc[UR8][R16.64+0x8] ;  /* 0x0000080810001981 */ /* 0x000f24000c1e1900 */
[----:B----4-:R-:W-:-:S13]  /*37a0*/  FSETP.GT.AND P1, PT, R0, R25, PT ;  /* 0x000000190000720b */ /* 0x010fda0003f24000 */
[--C-:B--2---:R-:W-:Y:S01]  /*37b0*/  @P1 IMAD.WIDE R20, R13, 0xc, R8.reuse ;  /* 0x0000000c0d141825 */ /* 0x104fe200078e0208 */
[----:B0-----:R-:W0:Y:S04]  /*37c0*/  @P1 LDC R14, c[0x0][0x3a4] ;  /* 0x0000e900ff0e1b82 */ /* 0x001e280000000800 */
        /* <DEDUP_REMOVED lines=14> */
[----:B------:R-:W4:Y:S01]  /*38b0*/  @P1 LDG.E R0, desc[UR8][R16.64+0x8] ;  /* 0x0000080810001981 */ /* 0x000f22000c1e1900 */
[----:B------:R-:W-:Y:S02]  /*38c0*/  SHF.R.S32.HI R21, RZ, 0x1f, R13 ;  /* 0x0000001fff157819 */ /* 0x000fe4000001140d */
[----:B----4-:R-:W-:-:S13]  /*38d0*/  FSETP.GT.AND P1, PT, R0, R25, PT ;  /* 0x000000190000720b */ /* 0x010fda0003f24000 */
[----:B------:R-:W-:Y:S01]  /*38e0*/  @P1 IMAD R21, R21, 0xc, RZ ;  /* 0x0000000c15151824 */ /* 0x000fe200078e02ff */
[----:B------:R-:W1:Y:S01]  /*38f0*/  @P1 LDC R0, c[0x0][0x3a4] ;  /* 0x0000e900ff001b82 */ /* 0x000e620000000800 */
[----:B--2---:R-:W-:-:S04]  /*3900*/  @P1 IMAD.WIDE.U32 R18, R13, 0xc, R8 ;  /* 0x0000000c0d121825 */ /* 0x004fc800078e0008 */
[----:B------:R-:W-:-:S03]  /*3910*/  @P1 IMAD.IADD R19, R19, 0x1, R21 ;  /* 0x0000000113131824 */ /* 0x000fc600078e0215 */
[----:B------:R-:W1:Y:S02]  /*3920*/  @P1 LDC R11, c[0x0][0x398] ;  /* 0x0000e600ff0b1b82 */ /* 0x000e640000000800 */
[----:B------:R2:W-:Y:S04]  /*3930*/  @P1 STG.E desc[UR8][R18.64+0x8], R25 ;  /* 0x0000081912001986 */ /* 0x0005e8000c101908 */
[----:B0-----:R-:W3:Y:S02]  /*3940*/  @P1 LDG.E R15, desc[UR8][R2.64] ;  /* 0x00000008020f1981 */ /* 0x001ee4000c1e1900 */
[----:B---3--:R-:W-:-:S05]  /*3950*/  @P1 IMAD.WIDE R14, R15, 0xc, R8 ;  /* 0x0000000c0f0e1825 */ /* 0x008fca00078e0208 */
[----:B------:R2:W-:Y:S04]  /*3960*/  @P1 STG.E desc[UR8][R14.64], R5 ;  /* 0x000000050e001986 */ /* 0x0005e8000c101908 */
[----:B------:R-:W3:Y:S01]  /*3970*/  @P1 LDG.E R13, desc[UR8][R2.64] ;  /* 0x00000008020d1981 */ /* 0x000ee2000c1e1900 */
[----:B-1----:R-:W-:-:S04]  /*3980*/  @P1 IMAD R0, R11, R0, UR4 ;  /* 0x000000040b001e24 */ /* 0x002fc8000f8e0200 */
[----:B------:R-:W-:Y:S01]  /*3990*/  @P1 VIADD R0, R0, 0x3 ;  /* 0x0000000300001836 */ /* 0x000fe20000000000 */
[----:B------:R-:W-:-:S04]  /*39a0*/  UIADD3 UR4, UPT, UPT, UR4, 0x4, URZ ;  /* 0x0000000404047890 */ /* 0x000fc8000fffe0ff */
[----:B------:R-:W-:Y:S01]  /*39b0*/  @P1 I2FP.F32.S32 R11, R0 ;  /* 0x00000000000b1245 */ /* 0x000fe20000201400 */
[----:B---3--:R-:W-:-:S05]  /*39c0*/  @P1 IMAD.WIDE R8, R13, 0xc, R8 ;  /* 0x0000000c0d081825 */ /* 0x008fca00078e0208 */
[----:B------:R2:W-:Y:S01]  /*39d0*/  @P1 STG.E desc[UR8][R8.64+0x4], R11 ;  /* 0x0000040b08001986 */ /* 0x0005e2000c101908 */
[----:B------:R-:W-:-:S13]  /*39e0*/  ISETP.NE.AND P1, PT, R7, UR4, PT ;  /* 0x0000000407007c0c */ /* 0x000fda000bf25270 */
[----:B--2---:R-:W-:Y:S05]  /*39f0*/  @P1 BRA `(.L_x_111) ;  /* 0xfffffff800bc1947 */ /* 0x004fea000383ffff */
.L_x_110:
[----:B------:R-:W-:Y:S05]  /*3a00*/  @!P0 EXIT ;  /* 0x000000000000894d */ /* 0x000fea0003800000 */
[----:B------:R-:W0:Y:S01]  /*3a10*/  LDC R0, c[0x0][0x398] ;  /* 0x0000e600ff007b82 */ /* 0x000e220000000800 */
[----:B------:R-:W-:Y:S02]  /*3a20*/  ISETP.NE.AND P0, PT, R12, 0x1, PT ;  /* 0x000000010c00780c */ /* 0x000fe40003f05270 */
[----:B0-----:R-:W-:-:S04]  /*3a30*/  LOP3.LUT R8, R0, 0x1, RZ, 0xc0, !PT ;  /* 0x0000000100087812 */ /* 0x001fc800078ec0ff */
[----:B------:R-:W-:-:S07]  /*3a40*/  ISETP.NE.U32.AND P1, PT, R8, 0x1, PT ;  /* 0x000000010800780c */ /* 0x000fce0003f25070 */
[----:B------:R-:W-:Y:S06]  /*3a50*/  @!P0 BRA `(.L_x_112) ;  /* 0x0000000000b48947 */ /* 0x000fec0003800000 */
[----:B------:R-:W2:Y:S01]  /*3a60*/  LDG.E R13, desc[UR8][R2.64] ;  /* 0x00000008020d7981 */ /* 0x000ea2000c1e1900 */
[----:B------:R-:W2:Y:S01]  /*3a70*/  LDC.64 R8, c[0x0][0x388] ;  /* 0x0000e200ff087b82 */ /* 0x000ea20000000a00 */
[----:B------:R-:W0:Y:S01]  /*3a80*/  LDCU.64 UR4, c[0x0][0x380] ;  /* 0x00007000ff0477ac */ /* 0x000e220008000a00 */
[----:B------:R-:W-:-:S05]  /*3a90*/  IADD3 R11, P0, PT, R6, R7, RZ ;  /* 0x00000007060b7210 */ /* 0x000fca0007f1e0ff */
        /* <DEDUP_REMOVED lines=14> */
[----:B-1----:R-:W-:-:S05]  /*3b80*/  @P0 IMAD R18, R20, R18, R7 ;  /* 0x0000001214120224 */ /* 0x002fca00078e0207 */
[----:B------:R-:W-:Y:S01]  /*3b90*/  @P0 I2FP.F32.S32 R21, R18 ;  /* 0x0000001200150245 */ /* 0x000fe20000201400 */
[----:B---3--:R-:W-:-:S05]  /*3ba0*/  @P0 IMAD.WIDE R18, R19, 0xc, R8 ;  /* 0x0000000c13120825 */ /* 0x008fca00078e0208 */
[----:B------:R1:W-:Y:S04]  /*3bb0*/  @P0 STG.E desc[UR8][R18.64+0x4], R21 ;  /* 0x0000041512000986 */ /* 0x0003e8000c101908 */
[----:B------:R-:W3:Y:S04]  /*3bc0*/  @P0 LDG.E R13, desc[UR8][R2.64] ;  /* 0x00000008020d0981 */ /* 0x000ee8000c1e1900 */
[----:B0-----:R-:W4:Y:S01]  /*3bd0*/  LDG.E R23, desc[UR8][R10.64+0x4] ;  /* 0x000004080a177981 */ /* 0x001f22000c1e1900 */
[----:B---3--:R-:W-:-:S05]  /*3be0*/  @P0 IMAD.WIDE R14, R13, 0xc, R8 ;  /* 0x0000000c0d0e0825 */ /* 0x008fca00078e0208 */
[----:B------:R-:W4:Y:S01]  /*3bf0*/  @P0 LDG.E R12, desc[UR8][R14.64+0x8] ;  /* 0x000008080e0c0981 */ /* 0x000f22000c1e1900 */
[----:B--2---:R-:W-:Y:S02]  /*3c00*/  SHF.R.S32.HI R17, RZ, 0x1f, R13 ;  /* 0x0000001fff117819 */ /* 0x004fe4000001140d */
[----:B----4-:R-:W-:-:S13]  /*3c10*/  FSETP.GT.AND P0, PT, R12, R23, PT ;  /* 0x000000170c00720b */ /* 0x010fda0003f04000 */
[----:B------:R-:W-:Y:S01]  /*3c20*/  @P0 IMAD R17, R17, 0xc, RZ ;  /* 0x0000000c11110824 */ /* 0x000fe200078e02ff */
[----:B------:R-:W0:Y:S01]  /*3c30*/  @P0 LDC R10, c[0x0][0x3a4] ;  /* 0x0000e900ff0a0b82 */ /* 0x000e220000000800 */
[----:B------:R-:W-:-:S04]  /*3c40*/  @P0 IMAD.WIDE.U32 R12, R13, 0xc, R8 ;  /* 0x0000000c0d0c0825 */ /* 0x000fc800078e0008 */
[----:B------:R-:W-:Y:S02]  /*3c50*/  @P0 IMAD.IADD R17, R13, 0x1, R17 ;  /* 0x000000010d110824 */ /* 0x000fe400078e0211 */
[----:B------:R-:W-:Y:S01]  /*3c60*/  @P0 IMAD.MOV.U32 R16, RZ, RZ, R12 ;  /* 0x000000ffff100224 */ /* 0x000fe200078e000c */
[----:B------:R-:W0:Y:S04]  /*3c70*/  @P0 LDC R11, c[0x0][0x398] ;  /* 0x0000e600ff0b0b82 */ /* 0x000e280000000800 */
[----:B------:R1:W-:Y:S04]  /*3c80*/  @P0 STG.E desc[UR8][R16.64+0x8], R23 ;  /* 0x0000081710000986 */ /* 0x0003e8000c101908 */
[----:B------:R-:W2:Y:S02]  /*3c90*/  @P0 LDG.E R13, desc[UR8][R2.64] ;  /* 0x00000008020d0981 */ /* 0x000ea4000c1e1900 */
[----:B--2---:R-:W-:-:S05]  /*3ca0*/  @P0 IMAD.WIDE R12, R13, 0xc, R8 ;  /* 0x0000000c0d0c0825 */ /* 0x004fca00078e0208 */
[----:B------:R1:W-:Y:S04]  /*3cb0*/  @P0 STG.E desc[UR8][R12.64], R5 ;  /* 0x000000050c000986 */ /* 0x0003e8000c101908 */
[----:B------:R-:W2:Y:S01]  /*3cc0*/  @P0 LDG.E R15, desc[UR8][R2.64] ;  /* 0x00000008020f0981 */ /* 0x000ea2000c1e1900 */
[----:B0-----:R-:W-:-:S04]  /*3cd0*/  @P0 IMAD R10, R11, R10, R7 ;  /* 0x0000000a0b0a0224 */ /* 0x001fc800078e0207 */
[----:B------:R-:W-:-:S05]  /*3ce0*/  @P0 VIADD R10, R10, 0x1 ;  /* 0x000000010a0a0836 */ /* 0x000fca0000000000 */
[----:B------:R-:W-:Y:S01]  /*3cf0*/  @P0 I2FP.F32.S32 R11, R10 ;  /* 0x0000000a000b0245 */ /* 0x000fe20000201400 */
[----:B------:R-:W-:Y:S02]  /*3d00*/  VIADD R7, R7, 0x2 ;  /* 0x0000000207077836 */ /* 0x000fe40000000000 */
[----:B--2---:R-:W-:-:S05]  /*3d10*/  @P0 IMAD.WIDE R8, R15, 0xc, R8 ;  /* 0x0000000c0f080825 */ /* 0x004fca00078e0208 */
[----:B------:R1:W-:Y:S02]  /*3d20*/  @P0 STG.E desc[UR8][R8.64+0x4], R11 ;  /* 0x0000040b08000986 */ /* 0x0003e4000c101908 */
.L_x_112:
[----:B------:R-:W-:Y:S05]  /*3d30*/  @P1 EXIT ;  /* 0x000000000000194d */ /* 0x000fea0003800000 */
[----:B-1----:R-:W2:Y:S01]  /*3d40*/  LDG.E R11, desc[UR8][R2.64] ;  /* 0x00000008020b7981 */ /* 0x002ea2000c1e1900 */
[----:B------:R-:W2:Y:S01]  /*3d50*/  LDC.64 R8, c[0x0][0x388] ;  /* 0x0000e200ff087b82 */ /* 0x000ea20000000a00 */
[----:B------:R-:W0:Y:S01]  /*3d60*/  LDCU.64 UR4, c[0x0][0x380] ;  /* 0x00007000ff0477ac */ /* 0x000e220008000a00 */
[----:B------:R-:W-:-:S04]  /*3d70*/  IADD3 R6, P0, PT, R6, R7, RZ ;  /* 0x0000000706067210 */ /* 0x000fc80007f1e0ff */
[----:B------:R-:W-:Y:S02]  /*3d80*/  IADD3.X R13, PT, PT, RZ, R4, RZ, P0, !PT ;  /* 0x00000004ff0d7210 */ /* 0x000fe400007fe4ff */
[----:B0-----:R-:W-:-:S04]  /*3d90*/  LEA R12, P0, R6, UR4, 0x2 ;  /* 0x00000004060c7c11 */ /* 0x001fc8000f8010ff */
[----:B------:R-:W-:-:S05]  /*3da0*/  LEA.HI.X R13, R6, UR5, R13, 0x2, P0 ;  /* 0x00000005060d7c11 */ /* 0x000fca00080f140d */
[----:B------:R-:W3:Y:S01]  /*3db0*/  LDG.E R17, desc[UR8][R12.64] ;  /* 0x000000080c117981 */ /* 0x000ee2000c1e1900 */
[----:B--2---:R-:W-:-:S05]  /*3dc0*/  IMAD.WIDE R10, R11, 0xc, R8 ;  /* 0x0000000c0b0a7825 */ /* 0x004fca00078e0208 */
[----:B------:R-:W3:Y:S02]  /*3dd0*/  LDG.E R4, desc[UR8][R10.64+0x8] ;  /* 0x000008080a047981 */ /* 0x000ee4000c1e1900 */
[----:B---3--:R-:W-:-:S13]  /*3de0*/  FSETP.GT.AND P0, PT, R4, R17, PT ;  /* 0x000000110400720b */ /* 0x008fda0003f04000 */
[----:B------:R-:W-:Y:S05]  /*3df0*/  @!P0 EXIT ;  /* 0x000000000000894d */ /* 0x000fea0003800000 */
[----:B------:R-:W-:Y:S01]  /*3e00*/  STG.E desc[UR8][R10.64+0x8], R17 ;  /* 0x000008110a007986 */ /* 0x000fe2000c101908 */
[----:B------:R-:W0:Y:S03]  /*3e10*/  LDCU UR4, c[0x0][0x3a4] ;  /* 0x00007480ff0477ac */ /* 0x000e260008000800 */
[----:B------:R-:W2:Y:S02]  /*3e20*/  LDG.E R13, desc[UR8][R2.64] ;  /* 0x00000008020d7981 */ /* 0x000ea4000c1e1900 */
[----:B--2---:R-:W-:-:S05]  /*3e30*/  IMAD.WIDE R12, R13, 0xc, R8 ;  /* 0x0000000c0d0c7825 */ /* 0x004fca00078e0208 */
[----:B------:R-:W-:Y:S04]  /*3e40*/  STG.E desc[UR8][R12.64], R5 ;  /* 0x000000050c007986 */ /* 0x000fe8000c101908 */
[----:B------:R-:W2:Y:S01]  /*3e50*/  LDG.E R15, desc[UR8][R2.64] ;  /* 0x00000008020f7981 */ /* 0x000ea2000c1e1900 */
[----:B0-----:R-:W-:-:S05]  /*3e60*/  IMAD R0, R0, UR4, R7 ;  /* 0x0000000400007c24 */ /* 0x001fca000f8e0207 */
[----:B------:R-:W-:Y:S01]  /*3e70*/  I2FP.F32.S32 R7, R0 ;  /* 0x0000000000077245 */ /* 0x000fe20000201400 */
[----:B--2---:R-:W-:-:S05]  /*3e80*/  IMAD.WIDE R8, R15, 0xc, R8 ;  /* 0x0000000c0f087825 */ /* 0x004fca00078e0208 */
[----:B------:R-:W-:Y:S01]  /*3e90*/  STG.E desc[UR8][R8.64+0x4], R7 ;  /* 0x0000040708007986 */ /* 0x000fe2000c101908 */
[----:B------:R-:W-:Y:S05]  /*3ea0*/  EXIT ;  /* 0x000000000000794d */ /* 0x000fea0003800000 */
.L_x_109:
[----:B------:R-:W-:-:S13]  /*3eb0*/  ISETP.GT.AND P1, PT, R8, UR7, PT ;  /* 0x0000000708007c0c */ /* 0x000fda000bf24270 */
[----:B------:R-:W-:Y:S05]  /*3ec0*/  @!P1 BRA `(.L_x_113) ;  /* 0x0000000400fc9947 */ /* 0x000fea0003800000 */
        /* <DEDUP_REMOVED lines=10> */
.L_x_123:
[----:B----4-:R-:W-:Y:S01]  /*3f70*/  IADD3 R11, P1, PT, R6, UR4, RZ ;  /* 0x00000004060b7c10 */ /* 0x010fe2000ff3e0ff */
[----:B------:R-:W-:Y:S04]  /*3f80*/  BSSY.RECONVERGENT B0, `(.L_x_115) ;  /* 0x0000014000007945 */ /* 0x000fe80003800200 */
[----:B-123--:R-:W-:Y:S01]  /*3f90*/  IMAD.X R12, RZ, RZ, R4, P1 ;  /* 0x000000ffff0c7224 */ /* 0x00efe200008e0604 */
[----:B---3--:R-:W-:-:S04]  /*3fa0*/  LEA R10, P1, R11, UR6, 0x2 ;  /* 0x000000060b0a7c11 */ /* 0x008fc8000f8210ff */
[----:B------:R-:W-:Y:S01]  /*3fb0*/  LEA.HI.X R11, R11, UR7, R12, 0x2, P1 ;  /* 0x000000070b0b7c11 */ /* 0x000fe200088f140c */
[----:B------:R-:W-:Y:S08]  /*3fc0*/  @P0 BRA `(.L_x_116) ;  /* 0x00000000003c0947 */ /* 0x000ff00003800000 */
        /* <DEDUP_REMOVED lines=15> */
.L_x_116:
[----:B-12---:R-:W-:Y:S05]  /*40c0*/  BSYNC.RECONVERGENT B0 ;  /* 0x0000000000007941 */ /* 0x006fea0003800200 */
.L_x_115:
        /* <DEDUP_REMOVED lines=9> */
[----:B------:R-:W2:Y:S01]  /*4160*/  LDG.E R15, desc[UR8][R2.64] ;  /* 0x00000008020f7981 */ /* 0x000ea2000c1e1900 */
[----:B------:R-:W-:Y:S01]  /*4170*/  UIMAD UR5, UR11, UR10, UR4 ;  /* 0x0000000a0b0572a4 */ /* 0x000fe2000f8e0204 */
[----:B--2---:R-:W-:-:S05]  /*4180*/  IMAD.WIDE R14, R15, 0xc, R8 ;  /* 0x0000000c0f0e7825 */ /* 0x004fca00078e0208 */
[----:B------:R1:W-:Y:S04]  /*4190*/  STG.E desc[UR8][R14.64], R5 ;  /* 0x000000050e007986 */ /* 0x0003e8000c101908 */
[----:B------:R-:W2:Y:S01]  /*41a0*/  LDG.E R17, desc[UR8][R2.64] ;  /* 0x0000000802117981 */ /* 0x000ea2000c1e1900 */
[----:B------:R-:W-:-:S06]  /*41b0*/  UIADD3 UR5, UPT, UPT, UR5, 0x1, URZ ;  /* 0x0000000105057890 */ /* 0x000fcc000fffe0ff */
[----:B------:R-:W-:Y:S01]  /*41c0*/  I2FP.F32.S32 R19, UR5 ;  /* 0x0000000500137c45 */ /* 0x000fe20008201400 */
[----:B--2---:R-:W-:-:S05]  /*41d0*/  IMAD.WIDE R16, R17, 0xc, R8 ;  /* 0x0000000c11107825 */ /* 0x004fca00078e0208 */
[----:B------:R1:W-:Y:S02]  /*41e0*/  STG.E desc[UR8][R16.64+0x4], R19 ;  /* 0x0000041310007986 */ /* 0x0003e4000c101908 */
.L_x_118:
[----:B------:R-:W-:Y:S05]  /*41f0*/  BSYNC.RECONVERGENT B0 ;  /* 0x0000000000007941 */ /* 0x000fea0003800200 */
.L_x_117:
        /* <DEDUP_REMOVED lines=9> */
[----:B------:R-:W3:Y:S01]  /*4290*/  LDG.E R15, desc[UR8][R2.64] ;  /* 0x00000008020f7981 */ /* 0x000ee2000c1e1900 */
[----:B------:R-:W-:Y:S01]  /*42a0*/  UIMAD UR5, UR11, UR10, UR4 ;  /* 0x0000000a0b0572a4 */ /* 0x000fe2000f8e0204 */
[----:B---3--:R-:W-:-:S05]  /*42b0*/  IMAD.WIDE R14, R15, 0xc, R8 ;  /* 0x0000000c0f0e7825 */ /* 0x008fca00078e0208 */
[----:B------:R2:W-:Y:S04]  /*42c0*/  STG.E desc[UR8][R14.64], R5 ;  /* 0x000000050e007986 */ /* 0x0005e8000c101908 */
[----:B------:R-:W3:Y:S01]  /*42d0*/  LDG.E R17, desc[UR8][R2.64] ;  /* 0x0000000802117981 */ /* 0x000ee2000c1e1900 */
[----:B------:R-:W-:-:S06]  /*42e0*/  UIADD3 UR5, UPT, UPT, UR5, 0x2, URZ ;  /* 0x0000000205057890 */ /* 0x000fcc000fffe0ff */
[----:B------:R-:W-:Y:S01]  /*42f0*/  I2FP.F32.S32 R19, UR5 ;  /* 0x0000000500137c45 */ /* 0x000fe20008201400 */
[----:B---3--:R-:W-:-:S05]  /*4300*/  IMAD.WIDE R16, R17, 0xc, R8 ;  /* 0x0000000c11107825 */ /* 0x008fca00078e0208 */
[----:B------:R2:W-:Y:S02]  /*4310*/  STG.E desc[UR8][R16.64+0x4], R19 ;  /* 0x0000041310007986 */ /* 0x0005e4000c101908 */
.L_x_120:
[----:B------:R-:W-:Y:S05]  /*4320*/  BSYNC.RECONVERGENT B0 ;  /* 0x0000000000007941 */ /* 0x000fea0003800200 */
.L_x_119:
        /* <DEDUP_REMOVED lines=18> */
.L_x_122:
[----:B------:R-:W-:Y:S05]  /*4450*/  BSYNC.RECONVERGENT B0 ;  /* 0x0000000000007941 */ /* 0x000fea0003800200 */
.L_x_121:
[----:B------:R-:W-:-:S06]  /*4460*/  UIADD3 UR4, UPT, UPT, UR4, 0x4, URZ ;  /* 0x0000000404047890 */ /* 0x000fcc000fffe0ff */
[----:B------:R-:W-:-:S13]  /*4470*/  ISETP.NE.AND P1, PT, R7, UR4, PT ;  /* 0x0000000407007c0c */ /* 0x000fda000bf25270 */
[----:B------:R-:W-:Y:S05]  /*4480*/  @P1 BRA `(.L_x_123) ;  /* 0xfffffff800b81947 */ /* 0x000fea000383ffff */
.L_x_114:
[----:B------:R-:W-:-:S13]  /*4490*/  ISETP.NE.AND P1, PT, R0, RZ, PT ;  /* 0x000000ff0000720c */ /* 0x000fda0003f25270 */
[----:B------:R-:W-:Y:S05]  /*44a0*/  @!P1 EXIT ;  /* 0x000000000000994d */ /* 0x000fea0003800000 */
[----:B-123--:R-:W1:Y:S01]  /*44b0*/  LDC R16, c[0x0][0x398] ;  /* 0x0000e600ff107b82 */ /* 0x00ee620000000800 */
[----:B------:R-:W2:Y:S01]  /*44c0*/  LDCU UR10, c[0x0][0x3a4] ;  /* 0x00007480ff0a77ac */ /* 0x000ea20008000800 */
[----:B------:R-:W3:Y:S06]  /*44d0*/  LDCU.64 UR6, c[0x0][0x380] ;  /* 0x00007000ff0677ac */ /* 0x000eec0008000a00 */
[----:B0-----:R-:W0:Y:S01]  /*44e0*/  LDC.64 R8, c[0x0][0x388] ;  /* 0x0000e200ff087b82 */ /* 0x001e220000000a00 */
[----:B------:R-:W-:-:S05]  /*44f0*/  UMOV UR4, URZ ;  /* 0x000000ff00047c82 */ /* 0x000fca0008000000 */
.L_x_126:
[----:B------:R-:W-:Y:S04]  /*4500*/  BSSY.RECONVERGENT B0, `(.L_x_124) ;  /* 0x0000015000007945 */ /* 0x000fe80003800200 */
[----:B0-----:R-:W-:Y:S05]  /*4510*/  @P0 BRA `(.L_x_125) ;  /* 0x00000000004c0947 */ /* 0x001fea0003800000 */
        /* <DEDUP_REMOVED lines=19> */
.L_x_125:
[----:B--23--:R-:W-:Y:S05]  /*4650*/  BSYNC.RECONVERGENT B0 ;  /* 0x0000000000007941 */ /* 0x00cfea0003800200 */
.L_x_124:
[----:B------:R-:W-:-:S06]  /*4660*/  UIADD3 UR5, UPT, UPT, UR4, 0x1, URZ ;  /* 0x0000000104057890 */ /* 0x000fcc000fffe0ff */
[----:B------:R-:W-:-:S13]  /*4670*/  ISETP.NE.AND P1, PT, R0, UR5, PT ;  /* 0x0000000500007c0c */ /* 0x000fda000bf25270 */
[----:B------:R-:W-:Y:S05]  /*4680*/  @!P1 EXIT ;  /* 0x000000000000994d */ /* 0x000fea0003800000 */
[----:B------:R-:W-:Y:S01]  /*4690*/  VIADD R7, R7, 0x1 ;  /* 0x0000000107077836 */ /* 0x000fe20000000000 */
[----:B------:R-:W-:Y:S01]  /*46a0*/  UMOV UR4, UR5 ;  /* 0x0000000500047c82 */ /* 0x000fe20008000000 */
[----:B------:R-:W-:Y:S05]  /*46b0*/  BRA `(.L_x_126) ;  /* 0xfffffffc00907947 */ /* 0x000fea000383ffff */
.L_x_113:
        /* <DEDUP_REMOVED lines=10> */
.L_x_136:
[----:B------:R-:W-:Y:S01]  /*4760*/  ISETP.LE.OR P4, PT, R17, UR4, P0 ;  /* 0x0000000411007c0c */ /* 0x000fe20008783670 */
[----:B------:R-:W-:Y:S02]  /*4770*/  UIADD3 UR6, UPT, UPT, UR4, 0x1, URZ ;  /* 0x0000000104067890 */ /* 0x000fe4000fffe0ff */
[----:B----4-:R-:W-:Y:S01]  /*4780*/  IADD3 R11, P1, PT, R6, UR4, RZ ;  /* 0x00000004060b7c10 */ /* 0x010fe2000ff3e0ff */
[----:B------:R-:W-:Y:S01]  /*4790*/  UIADD3 UR7, UPT, UPT, UR4, 0x2, URZ ;  /* 0x0000000204077890 */ /* 0x000fe2000fffe0ff */
[----:B------:R-:W-:Y:S01]  /*47a0*/  BSSY.RECONVERGENT B0, `(.L_x_128) ;  /* 0x0000018000007945 */ /* 0x000fe20003800200 */
[----:B------:R-:W-:Y:S01]  /*47b0*/  UIADD3 UR10, UPT, UPT, UR4, 0x3, URZ ;  /* 0x00000003040a7890 */ /* 0x000fe2000fffe0ff */
[----:B---3--:R-:W-:Y:S01]  /*47c0*/  LEA R10, P5, R11, UR12, 0x2 ;  /* 0x0000000c0b0a7c11 */ /* 0x008fe2000f8a10ff */
[----:B-12---:R-:W-:Y:S01]  /*47d0*/  IMAD.X R12, RZ, RZ, R4, P1 ;  /* 0x000000ffff0c7224 */ /* 0x006fe200008e0604 */
[C---:B------:R-:W-:Y:S02]  /*47e0*/  ISETP.LE.OR P3, PT, R17.reuse, UR6, P0 ;  /* 0x0000000611007c0c */ /* 0x040fe40008763670 */
[----:B------:R-:W-:-:S02]  /*47f0*/  ISETP.LE.OR P1, PT, R17, UR7, P0 ;  /* 0x0000000711007c0c */ /* 0x000fc40008723670 */
[----:B------:R-:W-:Y:S02]  /*4800*/  ISETP.LE.OR P2, PT, R17, UR10, P0 ;  /* 0x0000000a11007c0c */ /* 0x000fe40008743670 */
        /* <DEDUP_REMOVED lines=17> */
.L_x_129:
[----:B-12---:R-:W-:Y:S05]  /*4920*/  BSYNC.RECONVERGENT B0 ;  /* 0x0000000000007941 */ /* 0x006fea0003800200 */
.L_x_128:
        /* <DEDUP_REMOVED lines=17> */
.L_x_131:
[----:B------:R-:W-:Y:S05]  /*4a40*/  BSYNC.RECONVERGENT B0 ;  /* 0x0000000000007941 */ /* 0x000fea0003800200 */
.L_x_130:
        /* <DEDUP_REMOVED lines=17> */
.L_x_133:
[----:B------:R-:W-:Y:S05]  /*4b60*/  BSYNC.RECONVERGENT B0 ;  /* 0x0000000000007941 */ /* 0x000fea0003800200 */
.L_x_132:
        /* <DEDUP_REMOVED lines=17> */
.L_x_135:
[----:B------:R-:W-:Y:S05]  /*4c80*/  BSYNC.RECONVERGENT B0 ;  /* 0x0000000000007941 */ /* 0x000fea0003800200 */
.L_x_134:
[----:B------:R-:W-:-:S06]  /*4c90*/  UIADD3 UR4, UPT, UPT, UR4, 0x4, URZ ;  /* 0x0000000404047890 */ /* 0x000fcc000fffe0ff */
[----:B------:R-:W-:-:S13]  /*4ca0*/  ISETP.NE.AND P1, PT, R0, UR4, PT ;  /* 0x0000000400007c0c */ /* 0x000fda000bf25270 */
[----:B------:R-:W-:Y:S05]  /*4cb0*/  @P1 BRA `(.L_x_136) ;  /* 0xfffffff800a81947 */ /* 0x000fea000383ffff */
.L_x_127:
[----:B------:R-:W-:-:S13]  /*4cc0*/  ISETP.NE.AND P1, PT, R7, RZ, PT ;  /* 0x000000ff0700720c */ /* 0x000fda0003f25270 */
[----:B------:R-:W-:Y:S05]  /*4cd0*/  @!P1 EXIT ;  /* 0x000000000000994d */ /* 0x000fea0003800000 */
[----:B-123--:R-:W1:Y:S01]  /*4ce0*/  LDC R23, c[0x0][0x398] ;  /* 0x0000e600ff177b82 */ /* 0x00ee620000000800 */
[----:B------:R-:W2:Y:S01]  /*4cf0*/  LDCU UR5, c[0x0][0x3a4] ;  /* 0x00007480ff0577ac */ /* 0x000ea20008000800 */
[----:B------:R-:W3:Y:S06]  /*4d00*/  LDCU.64 UR6, c[0x0][0x380] ;  /* 0x00007000ff0677ac */ /* 0x000eec0008000a00 */
[----:B0-----:R-:W0:Y:S01]  /*4d10*/  LDC.64 R8, c[0x0][0x388] ;  /* 0x0000e200ff087b82 */ /* 0x001e220000000a00 */
[----:B------:R-:W-:-:S05]  /*4d20*/  UMOV UR4, URZ ;  /* 0x000000ff00047c82 */ /* 0x000fca0008000000 */
.L_x_139:
[----:B------:R-:W-:Y:S01]  /*4d30*/  ISETP.GE.OR P1, PT, R0, R17, P0 ;  /* 0x000000110000720c */ /* 0x000fe20000726670 */
[----:B------:R-:W-:Y:S01]  /*4d40*/  UIADD3 UR4, UPT, UPT, UR4, 0x1, URZ ;  /* 0x0000000104047890 */ /* 0x000fe2000fffe0ff */
[----:B------:R-:W-:Y:S05]  /*4d50*/  BSSY.RECONVERGENT B0, `(.L_x_137) ;  /* 0x0000016000007945 */ /* 0x000fea0003800200 */
[----:B------:R-:W-:-:S06]  /*4d60*/  ISETP.NE.AND P2, PT, R7, UR4, PT ;  /* 0x0000000407007c0c */ /* 0x000fcc000bf45270 */
[----:B0-----:R-:W-:Y:S07]  /*4d70*/  @P1 BRA `(.L_x_138) ;  /* 0x00000000004c1947 */ /* 0x001fee0003800000 */
        /* <DEDUP_REMOVED lines=19> */
.L_x_138:
[----:B--23--:R-:W-:Y:S05]  /*4eb0*/  BSYNC.RECONVERGENT B0 ;  /* 0x0000000000007941 */ /* 0x00cfea0003800200 */
.L_x_137:
[----:B------:R-:W-:Y:S01]  /*4ec0*/  VIADD R0, R0, 0x1 ;  /* 0x0000000100007836 */ /* 0x000fe20000000000 */
[----:B------:R-:W-:Y:S06]  /*4ed0*/  @P2 BRA `(.L_x_139) ;  /* 0xfffffffc00942947 */ /* 0x000fec000383ffff */
[----:B------:R-:W-:Y:S05]  /*4ee0*/  EXIT ;  /* 0x000000000000794d */ /* 0x000fea0003800000 */
.L_x_140:
        /* <DEDUP_REMOVED lines=9> */
.L_x_144:


//--------------------- .nv.shared._Z21PearsonDistanceKernelPfS_iiiiiii --------------------------
	.section	.nv.shared._Z21PearsonDistanceKernelPfS_iiiiiii,"aw",@nobits
	.sectionflags	@""
	.align	4
.nv.shared._Z21PearsonDistanceKernelPfS_iiiiiii:
	.zero		3072


//--------------------- .nv.shared.reserved.0     --------------------------
	.section	.nv.shared.reserved.0,"aw",@nobits
	.weak		__nv_reservedSMEM_offset_0_alias
	.size		__nv_reservedSMEM_offset_0_alias, 0, 64
	.other		__nv_reservedSMEM_offset_0_alias,@"STO_CUDA_RESERVED_SHARED STV_DEFAULT"
__nv_reservedSMEM_offset_0_alias:
	.zero		0
	.zero		64


//--------------------- .nv.constant0._Z21PearsonDistanceKernelPfS_iiiiiii --------------------------
	.section	.nv.constant0._Z21PearsonDistanceKernelPfS_iiiiiii,"a",@progbits
	.sectionflags	@""
	.align	4
.nv.constant0._Z21PearsonDistanceKernelPfS_iiiiiii:
	.zero		940


//--------------------- .nv.constant0._Z9kNNKernelPfP6float3Piiiiiiiiii --------------------------
	.section	.nv.constant0._Z9kNNKernelPfP6float3Piiiiiiiiii,"a",@progbits
	.sectionflags	@""
	.align	4
.nv.constant0._Z9kNNKernelPfP6float3Piiiiiiiiii:
	.zero		956


//--------------------- SYMBOLS --------------------------

	.type		.nv.reservedSmem.offset0,@object
	.size		.nv.reservedSmem.offset0,0x4
	.type		.nv.reservedSmem.cap,@object
	.size		.nv.reservedSmem.cap,0x4
